	.target	sm_80

	.elftype	@"ET_EXEC"


//--------------------- .note.nv.tkinfo           --------------------------
	.section	.note.nv.tkinfo,"",@"SHT_NOTE"
	.sectionflags	@"SHF_NOTE_NV_TKINFO"
	.tkinfo
        /*0018*/ 	.word	0x00000002
        /*0030*/ 	.string	""
        /*0030*/ 	.string	"ptxas"
        /*0030*/ 	.string	"Cuda compilation tools, release 13.0, V13.0.88"
        /*0030*/ 	.string	"Build cuda_13.0.r13.0/compiler.36424714_0"
        /*0030*/ 	.string	"-arch sm_80 -m 64 "



//--------------------- .note.nv.cuinfo           --------------------------
	.section	.note.nv.cuinfo,"",@"SHT_NOTE"
	.sectionflags	@"SHF_NOTE_NV_CUINFO"
        /*0018*/ 	.short	0x0002
        /*001a*/ 	.short	0x0050
        /*001c*/ 	.short	0x0082
	.zero		2


//--------------------- .nv.info                  --------------------------
	.section	.nv.info,"",@"SHT_CUDA_INFO"
	.align	4


	//----- nvinfo : EIATTR_REGCOUNT
	.align		4
        /*0000*/ 	.byte	0x04, 0x2f
        /*0002*/ 	.short	(.L_29 - .L_28)
	.align		4
.L_28:
        /*0004*/ 	.word	index@(_Z24index_mul_2d_float_dim64PfPKfS1_PKll)
        /*0008*/ 	.word	0x00000010


	//----- nvinfo : EIATTR_FRAME_SIZE
	.align		4
.L_29:
        /*000c*/ 	.byte	0x04, 0x11
        /*000e*/ 	.short	(.L_31 - .L_30)
	.align		4
.L_30:
        /*0010*/ 	.word	index@(_Z24index_mul_2d_float_dim64PfPKfS1_PKll)
        /*0014*/ 	.word	0x00000000


	//----- nvinfo : EIATTR_REGCOUNT
	.align		4
.L_31:
        /*0018*/ 	.byte	0x04, 0x2f
        /*001a*/ 	.short	(.L_33 - .L_32)
	.align		4
.L_32:
        /*001c*/ 	.word	index@(_Z18index_mul_2d_floatPfPKfS1_PKlll)
        /*0020*/ 	.word	0x00000012


	//----- nvinfo : EIATTR_FRAME_SIZE
	.align		4
.L_33:
        /*0024*/ 	.byte	0x04, 0x11
        /*0026*/ 	.short	(.L_35 - .L_34)
	.align		4
.L_34:
        /*0028*/ 	.word	index@(_Z18index_mul_2d_floatPfPKfS1_PKlll)
        /*002c*/ 	.word	0x00000000


	//----- nvinfo : EIATTR_REGCOUNT
	.align		4
.L_35:
        /*0030*/ 	.byte	0x04, 0x2f
        /*0032*/ 	.short	(.L_37 - .L_36)
	.align		4
.L_36:
        /*0034*/ 	.word	index@(_Z17index_mul_2d_halfPN3c104HalfEPKS0_S3_PKlll)
        /*0038*/ 	.word	0x00000010


	//----- nvinfo : EIATTR_FRAME_SIZE
	.align		4
.L_37:
        /*003c*/ 	.byte	0x04, 0x11
        /*003e*/ 	.short	(.L_39 - .L_38)
	.align		4
.L_38:
        /*0040*/ 	.word	index@(_Z17index_mul_2d_halfPN3c104HalfEPKS0_S3_PKlll)
        /*0044*/ 	.word	0x00000000


	//----- nvinfo : EIATTR_REGCOUNT
	.align		4
.L_39:
        /*0048*/ 	.byte	0x04, 0x2f
        /*004a*/ 	.short	(.L_41 - .L_40)
	.align		4
.L_40:
        /*004c*/ 	.word	index@(_Z29index_mul_2d_grad_float_dim64PfS_PKfS1_S1_PKll)
        /*0050*/ 	.word	0x00000018


	//----- nvinfo : EIATTR_FRAME_SIZE
	.align		4
.L_41:
        /*0054*/ 	.byte	0x04, 0x11
        /*0056*/ 	.short	(.L_43 - .L_42)
	.align		4
.L_42:
        /*0058*/ 	.word	index@(_Z29index_mul_2d_grad_float_dim64PfS_PKfS1_S1_PKll)
        /*005c*/ 	.word	0x00000000


	//----- nvinfo : EIATTR_REGCOUNT
	.align		4
.L_43:
        /*0060*/ 	.byte	0x04, 0x2f
        /*0062*/ 	.short	(.L_45 - .L_44)
	.align		4
.L_44:
        /*0064*/ 	.word	index@(_Z23index_mul_2d_grad_floatPfS_PKfS1_S1_PKlll)
        /*0068*/ 	.word	0x00000016


	//----- nvinfo : EIATTR_FRAME_SIZE
	.align		4
.L_45:
        /*006c*/ 	.byte	0x04, 0x11
        /*006e*/ 	.short	(.L_47 - .L_46)
	.align		4
.L_46:
        /*0070*/ 	.word	index@(_Z23index_mul_2d_grad_floatPfS_PKfS1_S1_PKlll)
        /*0074*/ 	.word	0x00000000


	//----- nvinfo : EIATTR_REGCOUNT
	.align		4
.L_47:
        /*0078*/ 	.byte	0x04, 0x2f
        /*007a*/ 	.short	(.L_49 - .L_48)
	.align		4
.L_48:
        /*007c*/ 	.word	index@(_Z22index_mul_2d_grad_halfPN3c104HalfES1_PKS0_S3_S3_PKlll)
        /*0080*/ 	.word	0x00000015


	//----- nvinfo : EIATTR_FRAME_SIZE
	.align		4
.L_49:
        /*0084*/ 	.byte	0x04, 0x11
        /*0086*/ 	.short	(.L_51 - .L_50)
	.align		4
.L_50:
        /*0088*/ 	.word	index@(_Z22index_mul_2d_grad_halfPN3c104HalfES1_PKS0_S3_S3_PKlll)
        /*008c*/ 	.word	0x00000000


	//----- nvinfo : EIATTR_REGCOUNT
	.align		4
.L_51:
        /*0090*/ 	.byte	0x04, 0x2f
        /*0092*/ 	.short	(.L_53 - .L_52)
	.align		4
.L_52:
        /*0094*/ 	.word	index@(_Z34index_mul_2d_grad_grad_float_dim64PfS_S_PKfS1_S1_S1_S1_PKll)
        /*0098*/ 	.word	0x0000001e


	//----- nvinfo : EIATTR_FRAME_SIZE
	.align		4
.L_53:
        /*009c*/ 	.byte	0x04, 0x11
        /*009e*/ 	.short	(.L_55 - .L_54)
	.align		4
.L_54:
        /*00a0*/ 	.word	index@(_Z34index_mul_2d_grad_grad_float_dim64PfS_S_PKfS1_S1_S1_S1_PKll)
        /*00a4*/ 	.word	0x00000000


	//----- nvinfo : EIATTR_REGCOUNT
	.align		4
.L_55:
        /*00a8*/ 	.byte	0x04, 0x2f
        /*00aa*/ 	.short	(.L_57 - .L_56)
	.align		4
.L_56:
        /*00ac*/ 	.word	index@(_Z28index_mul_2d_grad_grad_floatPfS_S_PKfS1_S1_S1_S1_PKlll)
        /*00b0*/ 	.word	0x0000001c


	//----- nvinfo : EIATTR_FRAME_SIZE
	.align		4
.L_57:
        /*00b4*/ 	.byte	0x04, 0x11
        /*00b6*/ 	.short	(.L_59 - .L_58)
	.align		4
.L_58:
        /*00b8*/ 	.word	index@(_Z28index_mul_2d_grad_grad_floatPfS_S_PKfS1_S1_S1_S1_PKlll)
        /*00bc*/ 	.word	0x00000000


	//----- nvinfo : EIATTR_REGCOUNT
	.align		4
.L_59:
        /*00c0*/ 	.byte	0x04, 0x2f
        /*00c2*/ 	.short	(.L_61 - .L_60)
	.align		4
.L_60:
        /*00c4*/ 	.word	index@(_Z27index_mul_2d_grad_grad_halfPN3c104HalfES1_S1_PKS0_S3_S3_S3_S3_PKlll)
        /*00c8*/ 	.word	0x00000019


	//----- nvinfo : EIATTR_FRAME_SIZE
	.align		4
.L_61:
        /*00cc*/ 	.byte	0x04, 0x11
        /*00ce*/ 	.short	(.L_63 - .L_62)
	.align		4
.L_62:
        /*00d0*/ 	.word	index@(_Z27index_mul_2d_grad_grad_halfPN3c104HalfES1_S1_PKS0_S3_S3_S3_S3_PKlll)
        /*00d4*/ 	.word	0x00000000


	//----- nvinfo : EIATTR_MIN_STACK_SIZE
	.align		4
.L_63:
        /*00d8*/ 	.byte	0x04, 0x12
        /*00da*/ 	.short	(.L_65 - .L_64)
	.align		4
.L_64:
        /*00dc*/ 	.word	index@(_Z27index_mul_2d_grad_grad_halfPN3c104HalfES1_S1_PKS0_S3_S3_S3_S3_PKlll)
        /*00e0*/ 	.word	0x00000000


	//----- nvinfo : EIATTR_MIN_STACK_SIZE
	.align		4
.L_65:
        /*00e4*/ 	.byte	0x04, 0x12
        /*00e6*/ 	.short	(.L_67 - .L_66)
	.align		4
.L_66:
        /*00e8*/ 	.word	index@(_Z28index_mul_2d_grad_grad_floatPfS_S_PKfS1_S1_S1_S1_PKlll)
        /*00ec*/ 	.word	0x00000000


	//----- nvinfo : EIATTR_MIN_STACK_SIZE
	.align		4
.L_67:
        /*00f0*/ 	.byte	0x04, 0x12
        /*00f2*/ 	.short	(.L_69 - .L_68)
	.align		4
.L_68:
        /*00f4*/ 	.word	index@(_Z34index_mul_2d_grad_grad_float_dim64PfS_S_PKfS1_S1_S1_S1_PKll)
        /*00f8*/ 	.word	0x00000000


	//----- nvinfo : EIATTR_MIN_STACK_SIZE
	.align		4
.L_69:
        /*00fc*/ 	.byte	0x04, 0x12
        /*00fe*/ 	.short	(.L_71 - .L_70)
	.align		4
.L_70:
        /*0100*/ 	.word	index@(_Z22index_mul_2d_grad_halfPN3c104HalfES1_PKS0_S3_S3_PKlll)
        /*0104*/ 	.word	0x00000000


	//----- nvinfo : EIATTR_MIN_STACK_SIZE
	.align		4
.L_71:
        /*0108*/ 	.byte	0x04, 0x12
        /*010a*/ 	.short	(.L_73 - .L_72)
	.align		4
.L_72:
        /*010c*/ 	.word	index@(_Z23index_mul_2d_grad_floatPfS_PKfS1_S1_PKlll)
        /*0110*/ 	.word	0x00000000


	//----- nvinfo : EIATTR_MIN_STACK_SIZE
	.align		4
.L_73:
        /*0114*/ 	.byte	0x04, 0x12
        /*0116*/ 	.short	(.L_75 - .L_74)
	.align		4
.L_74:
        /*0118*/ 	.word	index@(_Z29index_mul_2d_grad_float_dim64PfS_PKfS1_S1_PKll)
        /*011c*/ 	.word	0x00000000


	//----- nvinfo : EIATTR_MIN_STACK_SIZE
	.align		4
.L_75:
        /*0120*/ 	.byte	0x04, 0x12
        /*0122*/ 	.short	(.L_77 - .L_76)
	.align		4
.L_76:
        /*0124*/ 	.word	index@(_Z17index_mul_2d_halfPN3c104HalfEPKS0_S3_PKlll)
        /*0128*/ 	.word	0x00000000


	//----- nvinfo : EIATTR_MIN_STACK_SIZE
	.align		4
.L_77:
        /*012c*/ 	.byte	0x04, 0x12
        /*012e*/ 	.short	(.L_79 - .L_78)
	.align		4
.L_78:
        /*0130*/ 	.word	index@(_Z18index_mul_2d_floatPfPKfS1_PKlll)
        /*0134*/ 	.word	0x00000000


	//----- nvinfo : EIATTR_MIN_STACK_SIZE
	.align		4
.L_79:
        /*0138*/ 	.byte	0x04, 0x12
        /*013a*/ 	.short	(.L_81 - .L_80)
	.align		4
.L_80:
        /*013c*/ 	.word	index@(_Z24index_mul_2d_float_dim64PfPKfS1_PKll)
        /*0140*/ 	.word	0x00000000
.L_81:


//--------------------- .nv.info._Z27index_mul_2d_grad_grad_halfPN3c104HalfES1_S1_PKS0_S3_S3_S3_S3_PKlll --------------------------
	.section	.nv.info._Z27index_mul_2d_grad_grad_halfPN3c104HalfES1_S1_PKS0_S3_S3_S3_S3_PKlll,"",@"SHT_CUDA_INFO"
	.sectionflags	@""
	.align	4


	//----- nvinfo : EIATTR_CUDA_API_VERSION
	.align		4
        /*0000*/ 	.byte	0x04, 0x37
        /*0002*/ 	.short	(.L_83 - .L_82)
.L_82:
        /*0004*/ 	.word	0x00000082


	//----- nvinfo : EIATTR_SW2861232_WAR
	.align		4
.L_83:
        /*0008*/ 	.byte	0x01, 0x35
	.zero		2


	//----- nvinfo : EIATTR_PARAM_CBANK
	.align		4
        /*000c*/ 	.byte	0x04, 0x0a
        /*000e*/ 	.short	(.L_85 - .L_84)
	.align		4
.L_84:
        /*0010*/ 	.word	index@(.nv.constant0._Z27index_mul_2d_grad_grad_halfPN3c104HalfES1_S1_PKS0_S3_S3_S3_S3_PKlll)
        /*0014*/ 	.short	0x0160
        /*0016*/ 	.short	0x0058


	//----- nvinfo : EIATTR_CBANK_PARAM_SIZE
	.align		4
.L_85:
        /*0018*/ 	.byte	0x03, 0x19
        /*001a*/ 	.short	0x0058


	//----- nvinfo : EIATTR_KPARAM_INFO
	.align		4
        /*001c*/ 	.byte	0x04, 0x17
        /*001e*/ 	.short	(.L_87 - .L_86)
.L_86:
        /*0020*/ 	.word	0x00000000
        /*0024*/ 	.short	0x000a
        /*0026*/ 	.short	0x0050
        /*0028*/ 	.byte	0x00, 0xf0, 0x21, 0x00


	//----- nvinfo : EIATTR_KPARAM_INFO
	.align		4
.L_87:
        /*002c*/ 	.byte	0x04, 0x17
        /*002e*/ 	.short	(.L_89 - .L_88)
.L_88:
        /*0030*/ 	.word	0x00000000
        /*0034*/ 	.short	0x0009
        /*0036*/ 	.short	0x0048
        /*0038*/ 	.byte	0x00, 0xf0, 0x21, 0x00


	//----- nvinfo : EIATTR_KPARAM_INFO
	.align		4
.L_89:
        /*003c*/ 	.byte	0x04, 0x17
        /*003e*/ 	.short	(.L_91 - .L_90)
.L_90:
        /*0040*/ 	.word	0x00000000
        /*0044*/ 	.short	0x0008
        /*0046*/ 	.short	0x0040
        /*0048*/ 	.byte	0x00, 0xf0, 0x21, 0x00


	//----- nvinfo : EIATTR_KPARAM_INFO
	.align		4
.L_91:
        /*004c*/ 	.byte	0x04, 0x17
        /*004e*/ 	.short	(.L_93 - .L_92)
.L_92:
        /*0050*/ 	.word	0x00000000
        /*0054*/ 	.short	0x0007
        /*0056*/ 	.short	0x0038
        /*0058*/ 	.byte	0x00, 0xf0, 0x21, 0x00


	//----- nvinfo : EIATTR_KPARAM_INFO
	.align		4
.L_93:
        /*005c*/ 	.byte	0x04, 0x17
        /*005e*/ 	.short	(.L_95 - .L_94)
.L_94:
        /*0060*/ 	.word	0x00000000
        /*0064*/ 	.short	0x0006
        /*0066*/ 	.short	0x0030
        /*0068*/ 	.byte	0x00, 0xf0, 0x21, 0x00


	//----- nvinfo : EIATTR_KPARAM_INFO
	.align		4
.L_95:
        /*006c*/ 	.byte	0x04, 0x17
        /*006e*/ 	.short	(.L_97 - .L_96)
.L_96:
        /*0070*/ 	.word	0x00000000
        /*0074*/ 	.short	0x0005
        /*0076*/ 	.short	0x0028
        /*0078*/ 	.byte	0x00, 0xf0, 0x21, 0x00


	//----- nvinfo : EIATTR_KPARAM_INFO
	.align		4
.L_97:
        /*007c*/ 	.byte	0x04, 0x17
        /*007e*/ 	.short	(.L_99 - .L_98)
.L_98:
        /*0080*/ 	.word	0x00000000
        /*0084*/ 	.short	0x0004
        /*0086*/ 	.short	0x0020
        /*0088*/ 	.byte	0x00, 0xf0, 0x21, 0x00


	//----- nvinfo : EIATTR_KPARAM_INFO
	.align		4
.L_99:
        /*008c*/ 	.byte	0x04, 0x17
        /*008e*/ 	.short	(.L_101 - .L_100)
.L_100:
        /*0090*/ 	.word	0x00000000
        /*0094*/ 	.short	0x0003
        /*0096*/ 	.short	0x0018
        /*0098*/ 	.byte	0x00, 0xf0, 0x21, 0x00


	//----- nvinfo : EIATTR_KPARAM_INFO
	.align		4
.L_101:
        /*009c*/ 	.byte	0x04, 0x17
        /*009e*/ 	.short	(.L_103 - .L_102)
.L_102:
        /*00a0*/ 	.word	0x00000000
        /*00a4*/ 	.short	0x0002
        /*00a6*/ 	.short	0x0010
        /*00a8*/ 	.byte	0x00, 0xf0, 0x21, 0x00


	//----- nvinfo : EIATTR_KPARAM_INFO
	.align		4
.L_103:
        /*00ac*/ 	.byte	0x04, 0x17
        /*00ae*/ 	.short	(.L_105 - .L_104)
.L_104:
        /*00b0*/ 	.word	0x00000000
        /*00b4*/ 	.short	0x0001
        /*00b6*/ 	.short	0x0008
        /*00b8*/ 	.byte	0x00, 0xf0, 0x21, 0x00


	//----- nvinfo : EIATTR_KPARAM_INFO
	.align		4
.L_105:
        /*00bc*/ 	.byte	0x04, 0x17
        /*00be*/ 	.short	(.L_107 - .L_106)
.L_106:
        /*00c0*/ 	.word	0x00000000
        /*00c4*/ 	.short	0x0000
        /*00c6*/ 	.short	0x0000
        /*00c8*/ 	.byte	0x00, 0xf0, 0x21, 0x00


	//----- nvinfo : EIATTR_MAXREG_COUNT
	.align		4
.L_107:
        /*00cc*/ 	.byte	0x03, 0x1b
        /*00ce*/ 	.short	0x00ff


	//----- nvinfo : EIATTR_MERCURY_ISA_VERSION
	.align		4
        /*00d0*/ 	.byte	0x03, 0x5f
        /*00d2*/ 	.short	0x0000


	//----- nvinfo : EIATTR_ATOM16_EMUL_INSTR_REG_MAP
	.align		4
        /*00d4*/ 	.byte	0x04, 0x2e
        /*00d6*/ 	.short	(.L_109 - .L_108)


	//   ....[0]....
.L_108:
        /*00d8*/ 	.word	0x00000450
        /*00dc*/ 	.short	0x0011
        /*00de*/ 	.short	0x0000


	//   ....[1]....
        /*00e0*/ 	.word	0x000004e0
        /*00e4*/ 	.short	0x0011
        /*00e6*/ 	.short	0x0000


	//----- nvinfo : EIATTR_EXIT_INSTR_OFFSETS
	.align		4
.L_109:
        /*00e8*/ 	.byte	0x04, 0x1c
        /*00ea*/ 	.short	(.L_111 - .L_110)


	//   ....[0]....
.L_110:
        /*00ec*/ 	.word	0x00000070


	//   ....[1]....
        /*00f0*/ 	.word	0x000000c0


	//   ....[2]....
        /*00f4*/ 	.word	0x00000590


	//----- nvinfo : EIATTR_CRS_STACK_SIZE
	.align		4
.L_111:
        /*00f8*/ 	.byte	0x04, 0x1e
        /*00fa*/ 	.short	(.L_113 - .L_112)
.L_112:
        /*00fc*/ 	.word	0x00000000
.L_113:


//--------------------- .nv.info._Z28index_mul_2d_grad_grad_floatPfS_S_PKfS1_S1_S1_S1_PKlll --------------------------
	.section	.nv.info._Z28index_mul_2d_grad_grad_floatPfS_S_PKfS1_S1_S1_S1_PKlll,"",@"SHT_CUDA_INFO"
	.sectionflags	@""
	.align	4


	//----- nvinfo : EIATTR_CUDA_API_VERSION
	.align		4
        /*0000*/ 	.byte	0x04, 0x37
        /*0002*/ 	.short	(.L_115 - .L_114)
.L_114:
        /*0004*/ 	.word	0x00000082


	//----- nvinfo : EIATTR_SW2861232_WAR
	.align		4
.L_115:
        /*0008*/ 	.byte	0x01, 0x35
	.zero		2


	//----- nvinfo : EIATTR_PARAM_CBANK
	.align		4
        /*000c*/ 	.byte	0x04, 0x0a
        /*000e*/ 	.short	(.L_117 - .L_116)
	.align		4
.L_116:
        /*0010*/ 	.word	index@(.nv.constant0._Z28index_mul_2d_grad_grad_floatPfS_S_PKfS1_S1_S1_S1_PKlll)
        /*0014*/ 	.short	0x0160
        /*0016*/ 	.short	0x0058


	//----- nvinfo : EIATTR_CBANK_PARAM_SIZE
	.align		4
.L_117:
        /*0018*/ 	.byte	0x03, 0x19
        /*001a*/ 	.short	0x0058


	//----- nvinfo : EIATTR_KPARAM_INFO
	.align		4
        /*001c*/ 	.byte	0x04, 0x17
        /*001e*/ 	.short	(.L_119 - .L_118)
.L_118:
        /*0020*/ 	.word	0x00000000
        /*0024*/ 	.short	0x000a
        /*0026*/ 	.short	0x0050
        /*0028*/ 	.byte	0x00, 0xf0, 0x21, 0x00


	//----- nvinfo : EIATTR_KPARAM_INFO
	.align		4
.L_119:
        /*002c*/ 	.byte	0x04, 0x17
        /*002e*/ 	.short	(.L_121 - .L_120)
.L_120:
        /*0030*/ 	.word	0x00000000
        /*0034*/ 	.short	0x0009
        /*0036*/ 	.short	0x0048
        /*0038*/ 	.byte	0x00, 0xf0, 0x21, 0x00


	//----- nvinfo : EIATTR_KPARAM_INFO
	.align		4
.L_121:
        /*003c*/ 	.byte	0x04, 0x17
        /*003e*/ 	.short	(.L_123 - .L_122)
.L_122:
        /*0040*/ 	.word	0x00000000
        /*0044*/ 	.short	0x0008
        /*0046*/ 	.short	0x0040
        /*0048*/ 	.byte	0x00, 0xf0, 0x21, 0x00


	//----- nvinfo : EIATTR_KPARAM_INFO
	.align		4
.L_123:
        /*004c*/ 	.byte	0x04, 0x17
        /*004e*/ 	.short	(.L_125 - .L_124)
.L_124:
        /*0050*/ 	.word	0x00000000
        /*0054*/ 	.short	0x0007
        /*0056*/ 	.short	0x0038
        /*0058*/ 	.byte	0x00, 0xf0, 0x21, 0x00


	//----- nvinfo : EIATTR_KPARAM_INFO
	.align		4
.L_125:
        /*005c*/ 	.byte	0x04, 0x17
        /*005e*/ 	.short	(.L_127 - .L_126)
.L_126:
        /*0060*/ 	.word	0x00000000
        /*0064*/ 	.short	0x0006
        /*0066*/ 	.short	0x0030
        /*0068*/ 	.byte	0x00, 0xf0, 0x21, 0x00


	//----- nvinfo : EIATTR_KPARAM_INFO
	.align		4
.L_127:
        /*006c*/ 	.byte	0x04, 0x17
        /*006e*/ 	.short	(.L_129 - .L_128)
.L_128:
        /*0070*/ 	.word	0x00000000
        /*0074*/ 	.short	0x0005
        /*0076*/ 	.short	0x0028
        /*0078*/ 	.byte	0x00, 0xf0, 0x21, 0x00


	//----- nvinfo : EIATTR_KPARAM_INFO
	.align		4
.L_129:
        /*007c*/ 	.byte	0x04, 0x17
        /*007e*/ 	.short	(.L_131 - .L_130)
.L_130:
        /*0080*/ 	.word	0x00000000
        /*0084*/ 	.short	0x0004
        /*0086*/ 	.short	0x0020
        /*0088*/ 	.byte	0x00, 0xf0, 0x21, 0x00


	//----- nvinfo : EIATTR_KPARAM_INFO
	.align		4
.L_131:
        /*008c*/ 	.byte	0x04, 0x17
        /*008e*/ 	.short	(.L_133 - .L_132)
.L_132:
        /*0090*/ 	.word	0x00000000
        /*0094*/ 	.short	0x0003
        /*0096*/ 	.short	0x0018
        /*0098*/ 	.byte	0x00, 0xf0, 0x21, 0x00


	//----- nvinfo : EIATTR_KPARAM_INFO
	.align		4
.L_133:
        /*009c*/ 	.byte	0x04, 0x17
        /*009e*/ 	.short	(.L_135 - .L_134)
.L_134:
        /*00a0*/ 	.word	0x00000000
        /*00a4*/ 	.short	0x0002
        /*00a6*/ 	.short	0x0010
        /*00a8*/ 	.byte	0x00, 0xf0, 0x21, 0x00


	//----- nvinfo : EIATTR_KPARAM_INFO
	.align		4
.L_135:
        /*00ac*/ 	.byte	0x04, 0x17
        /*00ae*/ 	.short	(.L_137 - .L_136)
.L_136:
        /*00b0*/ 	.word	0x00000000
        /*00b4*/ 	.short	0x0001
        /*00b6*/ 	.short	0x0008
        /*00b8*/ 	.byte	0x00, 0xf0, 0x21, 0x00


	//----- nvinfo : EIATTR_KPARAM_INFO
	.align		4
.L_137:
        /*00bc*/ 	.byte	0x04, 0x17
        /*00be*/ 	.short	(.L_139 - .L_138)
.L_138:
        /*00c0*/ 	.word	0x00000000
        /*00c4*/ 	.short	0x0000
        /*00c6*/ 	.short	0x0000
        /*00c8*/ 	.byte	0x00, 0xf0, 0x21, 0x00


	//----- nvinfo : EIATTR_MAXREG_COUNT
	.align		4
.L_139:
        /*00cc*/ 	.byte	0x03, 0x1b
        /*00ce*/ 	.short	0x00ff


	//----- nvinfo : EIATTR_MERCURY_ISA_VERSION
	.align		4
        /*00d0*/ 	.byte	0x03, 0x5f
        /*00d2*/ 	.short	0x0000


	//----- nvinfo : EIATTR_EXIT_INSTR_OFFSETS
	.align		4
        /*00d4*/ 	.byte	0x04, 0x1c
        /*00d6*/ 	.short	(.L_141 - .L_140)


	//   ....[0]....
.L_140:
        /*00d8*/ 	.word	0x00000070


	//   ....[1]....
        /*00dc*/ 	.word	0x000000c0


	//   ....[2]....
        /*00e0*/ 	.word	0x00000420


	//----- nvinfo : EIATTR_CRS_STACK_SIZE
	.align		4
.L_141:
        /*00e4*/ 	.byte	0x04, 0x1e
        /*00e6*/ 	.short	(.L_143 - .L_142)
.L_142:
        /*00e8*/ 	.word	0x00000000
.L_143:


//--------------------- .nv.info._Z34index_mul_2d_grad_grad_float_dim64PfS_S_PKfS1_S1_S1_S1_PKll --------------------------
	.section	.nv.info._Z34index_mul_2d_grad_grad_float_dim64PfS_S_PKfS1_S1_S1_S1_PKll,"",@"SHT_CUDA_INFO"
	.sectionflags	@""
	.align	4


	//----- nvinfo : EIATTR_CUDA_API_VERSION
	.align		4
        /*0000*/ 	.byte	0x04, 0x37
        /*0002*/ 	.short	(.L_145 - .L_144)
.L_144:
        /*0004*/ 	.word	0x00000082


	//----- nvinfo : EIATTR_SW2861232_WAR
	.align		4
.L_145:
        /*0008*/ 	.byte	0x01, 0x35
	.zero		2


	//----- nvinfo : EIATTR_PARAM_CBANK
	.align		4
        /*000c*/ 	.byte	0x04, 0x0a
        /*000e*/ 	.short	(.L_147 - .L_146)
	.align		4
.L_146:
        /*0010*/ 	.word	index@(.nv.constant0._Z34index_mul_2d_grad_grad_float_dim64PfS_S_PKfS1_S1_S1_S1_PKll)
        /*0014*/ 	.short	0x0160
        /*0016*/ 	.short	0x0050


	//----- nvinfo : EIATTR_CBANK_PARAM_SIZE
	.align		4
.L_147:
        /*0018*/ 	.byte	0x03, 0x19
        /*001a*/ 	.short	0x0050


	//----- nvinfo : EIATTR_KPARAM_INFO
	.align		4
        /*001c*/ 	.byte	0x04, 0x17
        /*001e*/ 	.short	(.L_149 - .L_148)
.L_148:
        /*0020*/ 	.word	0x00000000
        /*0024*/ 	.short	0x0009
        /*0026*/ 	.short	0x0048
        /*0028*/ 	.byte	0x00, 0xf0, 0x21, 0x00


	//----- nvinfo : EIATTR_KPARAM_INFO
	.align		4
.L_149:
        /*002c*/ 	.byte	0x04, 0x17
        /*002e*/ 	.short	(.L_151 - .L_150)
.L_150:
        /*0030*/ 	.word	0x00000000
        /*0034*/ 	.short	0x0008
        /*0036*/ 	.short	0x0040
        /*0038*/ 	.byte	0x00, 0xf0, 0x21, 0x00


	//----- nvinfo : EIATTR_KPARAM_INFO
	.align		4
.L_151:
        /*003c*/ 	.byte	0x04, 0x17
        /*003e*/ 	.short	(.L_153 - .L_152)
.L_152:
        /*0040*/ 	.word	0x00000000
        /*0044*/ 	.short	0x0007
        /*0046*/ 	.short	0x0038
        /*0048*/ 	.byte	0x00, 0xf0, 0x21, 0x00


	//----- nvinfo : EIATTR_KPARAM_INFO
	.align		4
.L_153:
        /*004c*/ 	.byte	0x04, 0x17
        /*004e*/ 	.short	(.L_155 - .L_154)
.L_154:
        /*0050*/ 	.word	0x00000000
        /*0054*/ 	.short	0x0006
        /*0056*/ 	.short	0x0030
        /*0058*/ 	.byte	0x00, 0xf0, 0x21, 0x00


	//----- nvinfo : EIATTR_KPARAM_INFO
	.align		4
.L_155:
        /*005c*/ 	.byte	0x04, 0x17
        /*005e*/ 	.short	(.L_157 - .L_156)
.L_156:
        /*0060*/ 	.word	0x00000000
        /*0064*/ 	.short	0x0005
        /*0066*/ 	.short	0x0028
        /*0068*/ 	.byte	0x00, 0xf0, 0x21, 0x00


	//----- nvinfo : EIATTR_KPARAM_INFO
	.align		4
.L_157:
        /*006c*/ 	.byte	0x04, 0x17
        /*006e*/ 	.short	(.L_159 - .L_158)
.L_158:
        /*0070*/ 	.word	0x00000000
        /*0074*/ 	.short	0x0004
        /*0076*/ 	.short	0x0020
        /*0078*/ 	.byte	0x00, 0xf0, 0x21, 0x00


	//----- nvinfo : EIATTR_KPARAM_INFO
	.align		4
.L_159:
        /*007c*/ 	.byte	0x04, 0x17
        /*007e*/ 	.short	(.L_161 - .L_160)
.L_160:
        /*0080*/ 	.word	0x00000000
        /*0084*/ 	.short	0x0003
        /*0086*/ 	.short	0x0018
        /*0088*/ 	.byte	0x00, 0xf0, 0x21, 0x00


	//----- nvinfo : EIATTR_KPARAM_INFO
	.align		4
.L_161:
        /*008c*/ 	.byte	0x04, 0x17
        /*008e*/ 	.short	(.L_163 - .L_162)
.L_162:
        /*0090*/ 	.word	0x00000000
        /*0094*/ 	.short	0x0002
        /*0096*/ 	.short	0x0010
        /*0098*/ 	.byte	0x00, 0xf0, 0x21, 0x00


	//----- nvinfo : EIATTR_KPARAM_INFO
	.align		4
.L_163:
        /*009c*/ 	.byte	0x04, 0x17
        /*009e*/ 	.short	(.L_165 - .L_164)
.L_164:
        /*00a0*/ 	.word	0x00000000
        /*00a4*/ 	.short	0x0001
        /*00a6*/ 	.short	0x0008
        /*00a8*/ 	.byte	0x00, 0xf0, 0x21, 0x00


	//----- nvinfo : EIATTR_KPARAM_INFO
	.align		4
.L_165:
        /*00ac*/ 	.byte	0x04, 0x17
        /*00ae*/ 	.short	(.L_167 - .L_166)
.L_166:
        /*00b0*/ 	.word	0x00000000
        /*00b4*/ 	.short	0x0000
        /*00b6*/ 	.short	0x0000
        /*00b8*/ 	.byte	0x00, 0xf0, 0x21, 0x00


	//----- nvinfo : EIATTR_MAXREG_COUNT
	.align		4
.L_167:
        /*00bc*/ 	.byte	0x03, 0x1b
        /*00be*/ 	.short	0x00ff


	//----- nvinfo : EIATTR_MERCURY_ISA_VERSION
	.align		4
        /*00c0*/ 	.byte	0x03, 0x5f
        /*00c2*/ 	.short	0x0000


	//----- nvinfo : EIATTR_EXIT_INSTR_OFFSETS
	.align		4
        /*00c4*/ 	.byte	0x04, 0x1c
        /*00c6*/ 	.short	(.L_169 - .L_168)


	//   ....[0]....
.L_168:
        /*00c8*/ 	.word	0x00000070


	//   ....[1]....
        /*00cc*/ 	.word	0x000003f0
.L_169:


//--------------------- .nv.info._Z22index_mul_2d_grad_halfPN3c104HalfES1_PKS0_S3_S3_PKlll --------------------------
	.section	.nv.info._Z22index_mul_2d_grad_halfPN3c104HalfES1_PKS0_S3_S3_PKlll,"",@"SHT_CUDA_INFO"
	.sectionflags	@""
	.align	4


	//----- nvinfo : EIATTR_CUDA_API_VERSION
	.align		4
        /*0000*/ 	.byte	0x04, 0x37
        /*0002*/ 	.short	(.L_171 - .L_170)
.L_170:
        /*0004*/ 	.word	0x00000082


	//----- nvinfo : EIATTR_SW2861232_WAR
	.align		4
.L_171:
        /*0008*/ 	.byte	0x01, 0x35
	.zero		2


	//----- nvinfo : EIATTR_PARAM_CBANK
	.align		4
        /*000c*/ 	.byte	0x04, 0x0a
        /*000e*/ 	.short	(.L_173 - .L_172)
	.align		4
.L_172:
        /*0010*/ 	.word	index@(.nv.constant0._Z22index_mul_2d_grad_halfPN3c104HalfES1_PKS0_S3_S3_PKlll)
        /*0014*/ 	.short	0x0160
        /*0016*/ 	.short	0x0040


	//----- nvinfo : EIATTR_CBANK_PARAM_SIZE
	.align		4
.L_173:
        /*0018*/ 	.byte	0x03, 0x19
        /*001a*/ 	.short	0x0040


	//----- nvinfo : EIATTR_KPARAM_INFO
	.align		4
        /*001c*/ 	.byte	0x04, 0x17
        /*001e*/ 	.short	(.L_175 - .L_174)
.L_174:
        /*0020*/ 	.word	0x00000000
        /*0024*/ 	.short	0x0007
        /*0026*/ 	.short	0x0038
        /*0028*/ 	.byte	0x00, 0xf0, 0x21, 0x00


	//----- nvinfo : EIATTR_KPARAM_INFO
	.align		4
.L_175:
        /*002c*/ 	.byte	0x04, 0x17
        /*002e*/ 	.short	(.L_177 - .L_176)
.L_176:
        /*0030*/ 	.word	0x00000000
        /*0034*/ 	.short	0x0006
        /*0036*/ 	.short	0x0030
        /*0038*/ 	.byte	0x00, 0xf0, 0x21, 0x00


	//----- nvinfo : EIATTR_KPARAM_INFO
	.align		4
.L_177:
        /*003c*/ 	.byte	0x04, 0x17
        /*003e*/ 	.short	(.L_179 - .L_178)
.L_178:
        /*0040*/ 	.word	0x00000000
        /*0044*/ 	.short	0x0005
        /*0046*/ 	.short	0x0028
        /*0048*/ 	.byte	0x00, 0xf0, 0x21, 0x00


	//----- nvinfo : EIATTR_KPARAM_INFO
	.align		4
.L_179:
        /*004c*/ 	.byte	0x04, 0x17
        /*004e*/ 	.short	(.L_181 - .L_180)
.L_180:
        /*0050*/ 	.word	0x00000000
        /*0054*/ 	.short	0x0004
        /*0056*/ 	.short	0x0020
        /*0058*/ 	.byte	0x00, 0xf0, 0x21, 0x00


	//----- nvinfo : EIATTR_KPARAM_INFO
	.align		4
.L_181:
        /*005c*/ 	.byte	0x04, 0x17
        /*005e*/ 	.short	(.L_183 - .L_182)
.L_182:
        /*0060*/ 	.word	0x00000000
        /*0064*/ 	.short	0x0003
        /*0066*/ 	.short	0x0018
        /*0068*/ 	.byte	0x00, 0xf0, 0x21, 0x00


	//----- nvinfo : EIATTR_KPARAM_INFO
	.align		4
.L_183:
        /*006c*/ 	.byte	0x04, 0x17
        /*006e*/ 	.short	(.L_185 - .L_184)
.L_184:
        /*0070*/ 	.word	0x00000000
        /*0074*/ 	.short	0x0002
        /*0076*/ 	.short	0x0010
        /*0078*/ 	.byte	0x00, 0xf0, 0x21, 0x00


	//----- nvinfo : EIATTR_KPARAM_INFO
	.align		4
.L_185:
        /*007c*/ 	.byte	0x04, 0x17
        /*007e*/ 	.short	(.L_187 - .L_186)
.L_186:
        /*0080*/ 	.word	0x00000000
        /*0084*/ 	.short	0x0001
        /*0086*/ 	.short	0x0008
        /*0088*/ 	.byte	0x00, 0xf0, 0x21, 0x00


	//----- nvinfo : EIATTR_KPARAM_INFO
	.align		4
.L_187:
        /*008c*/ 	.byte	0x04, 0x17
        /*008e*/ 	.short	(.L_189 - .L_188)
.L_188:
        /*0090*/ 	.word	0x00000000
        /*0094*/ 	.short	0x0000
        /*0096*/ 	.short	0x0000
        /*0098*/ 	.byte	0x00, 0xf0, 0x21, 0x00


	//----- nvinfo : EIATTR_MAXREG_COUNT
	.align		4
.L_189:
        /*009c*/ 	.byte	0x03, 0x1b
        /*009e*/ 	.short	0x00ff


	//----- nvinfo : EIATTR_MERCURY_ISA_VERSION
	.align		4
        /*00a0*/ 	.byte	0x03, 0x5f
        /*00a2*/ 	.short	0x0000


	//----- nvinfo : EIATTR_ATOM16_EMUL_INSTR_REG_MAP
	.align		4
        /*00a4*/ 	.byte	0x04, 0x2e
        /*00a6*/ 	.short	(.L_191 - .L_190)


	//   ....[0]....
.L_190:
        /*00a8*/ 	.word	0x000003b0
        /*00ac*/ 	.short	0x0011
        /*00ae*/ 	.short	0x0000


	//   ....[1]....
        /*00b0*/ 	.word	0x00000400
        /*00b4*/ 	.short	0x0011
        /*00b6*/ 	.short	0x0000


	//----- nvinfo : EIATTR_EXIT_INSTR_OFFSETS
	.align		4
.L_191:
        /*00b8*/ 	.byte	0x04, 0x1c
        /*00ba*/ 	.short	(.L_193 - .L_192)


	//   ....[0]....
.L_192:
        /*00bc*/ 	.word	0x00000070


	//   ....[1]....
        /*00c0*/ 	.word	0x000000c0


	//   ....[2]....
        /*00c4*/ 	.word	0x000004b0


	//----- nvinfo : EIATTR_CRS_STACK_SIZE
	.align		4
.L_193:
        /*00c8*/ 	.byte	0x04, 0x1e
        /*00ca*/ 	.short	(.L_195 - .L_194)
.L_194:
        /*00cc*/ 	.word	0x00000000
.L_195:


//--------------------- .nv.info._Z23index_mul_2d_grad_floatPfS_PKfS1_S1_PKlll --------------------------
	.section	.nv.info._Z23index_mul_2d_grad_floatPfS_PKfS1_S1_PKlll,"",@"SHT_CUDA_INFO"
	.sectionflags	@""
	.align	4


	//----- nvinfo : EIATTR_CUDA_API_VERSION
	.align		4
        /*0000*/ 	.byte	0x04, 0x37
        /*0002*/ 	.short	(.L_197 - .L_196)
.L_196:
        /*0004*/ 	.word	0x00000082


	//----- nvinfo : EIATTR_SW2861232_WAR
	.align		4
.L_197:
        /*0008*/ 	.byte	0x01, 0x35
	.zero		2


	//----- nvinfo : EIATTR_PARAM_CBANK
	.align		4
        /*000c*/ 	.byte	0x04, 0x0a
        /*000e*/ 	.short	(.L_199 - .L_198)
	.align		4
.L_198:
        /*0010*/ 	.word	index@(.nv.constant0._Z23index_mul_2d_grad_floatPfS_PKfS1_S1_PKlll)
        /*0014*/ 	.short	0x0160
        /*0016*/ 	.short	0x0040


	//----- nvinfo : EIATTR_CBANK_PARAM_SIZE
	.align		4
.L_199:
        /*0018*/ 	.byte	0x03, 0x19
        /*001a*/ 	.short	0x0040


	//----- nvinfo : EIATTR_KPARAM_INFO
	.align		4
        /*001c*/ 	.byte	0x04, 0x17
        /*001e*/ 	.short	(.L_201 - .L_200)
.L_200:
        /*0020*/ 	.word	0x00000000
        /*0024*/ 	.short	0x0007
        /*0026*/ 	.short	0x0038
        /*0028*/ 	.byte	0x00, 0xf0, 0x21, 0x00


	//----- nvinfo : EIATTR_KPARAM_INFO
	.align		4
.L_201:
        /*002c*/ 	.byte	0x04, 0x17
        /*002e*/ 	.short	(.L_203 - .L_202)
.L_202:
        /*0030*/ 	.word	0x00000000
        /*0034*/ 	.short	0x0006
        /*0036*/ 	.short	0x0030
        /*0038*/ 	.byte	0x00, 0xf0, 0x21, 0x00


	//----- nvinfo : EIATTR_KPARAM_INFO
	.align		4
.L_203:
        /*003c*/ 	.byte	0x04, 0x17
        /*003e*/ 	.short	(.L_205 - .L_204)
.L_204:
        /*0040*/ 	.word	0x00000000
        /*0044*/ 	.short	0x0005
        /*0046*/ 	.short	0x0028
        /*0048*/ 	.byte	0x00, 0xf0, 0x21, 0x00


	//----- nvinfo : EIATTR_KPARAM_INFO
	.align		4
.L_205:
        /*004c*/ 	.byte	0x04, 0x17
        /*004e*/ 	.short	(.L_207 - .L_206)
.L_206:
        /*0050*/ 	.word	0x00000000
        /*0054*/ 	.short	0x0004
        /*0056*/ 	.short	0x0020
        /*0058*/ 	.byte	0x00, 0xf0, 0x21, 0x00


	//----- nvinfo : EIATTR_KPARAM_INFO
	.align		4
.L_207:
        /*005c*/ 	.byte	0x04, 0x17
        /*005e*/ 	.short	(.L_209 - .L_208)
.L_208:
        /*0060*/ 	.word	0x00000000
        /*0064*/ 	.short	0x0003
        /*0066*/ 	.short	0x0018
        /*0068*/ 	.byte	0x00, 0xf0, 0x21, 0x00


	//----- nvinfo : EIATTR_KPARAM_INFO
	.align		4
.L_209:
        /*006c*/ 	.byte	0x04, 0x17
        /*006e*/ 	.short	(.L_211 - .L_210)
.L_210:
        /*0070*/ 	.word	0x00000000
        /*0074*/ 	.short	0x0002
        /*0076*/ 	.short	0x0010
        /*0078*/ 	.byte	0x00, 0xf0, 0x21, 0x00


	//----- nvinfo : EIATTR_KPARAM_INFO
	.align		4
.L_211:
        /*007c*/ 	.byte	0x04, 0x17
        /*007e*/ 	.short	(.L_213 - .L_212)
.L_212:
        /*0080*/ 	.word	0x00000000
        /*0084*/ 	.short	0x0001
        /*0086*/ 	.short	0x0008
        /*0088*/ 	.byte	0x00, 0xf0, 0x21, 0x00


	//----- nvinfo : EIATTR_KPARAM_INFO
	.align		4
.L_213:
        /*008c*/ 	.byte	0x04, 0x17
        /*008e*/ 	.short	(.L_215 - .L_214)
.L_214:
        /*0090*/ 	.word	0x00000000
        /*0094*/ 	.short	0x0000
        /*0096*/ 	.short	0x0000
        /*0098*/ 	.byte	0x00, 0xf0, 0x21, 0x00


	//----- nvinfo : EIATTR_MAXREG_COUNT
	.align		4
.L_215:
        /*009c*/ 	.byte	0x03, 0x1b
        /*009e*/ 	.short	0x00ff


	//----- nvinfo : EIATTR_MERCURY_ISA_VERSION
	.align		4
        /*00a0*/ 	.byte	0x03, 0x5f
        /*00a2*/ 	.short	0x0000


	//----- nvinfo : EIATTR_EXIT_INSTR_OFFSETS
	.align		4
        /*00a4*/ 	.byte	0x04, 0x1c
        /*00a6*/ 	.short	(.L_217 - .L_216)


	//   ....[0]....
.L_216:
        /*00a8*/ 	.word	0x00000070


	//   ....[1]....
        /*00ac*/ 	.word	0x000000c0


	//   ....[2]....
        /*00b0*/ 	.word	0x00000370


	//----- nvinfo : EIATTR_CRS_STACK_SIZE
	.align		4
.L_217:
        /*00b4*/ 	.byte	0x04, 0x1e
        /*00b6*/ 	.short	(.L_219 - .L_218)
.L_218:
        /*00b8*/ 	.word	0x00000000
.L_219:


//--------------------- .nv.info._Z29index_mul_2d_grad_float_dim64PfS_PKfS1_S1_PKll --------------------------
	.section	.nv.info._Z29index_mul_2d_grad_float_dim64PfS_PKfS1_S1_PKll,"",@"SHT_CUDA_INFO"
	.sectionflags	@""
	.align	4


	//----- nvinfo : EIATTR_CUDA_API_VERSION
	.align		4
        /*0000*/ 	.byte	0x04, 0x37
        /*0002*/ 	.short	(.L_221 - .L_220)
.L_220:
        /*0004*/ 	.word	0x00000082


	//----- nvinfo : EIATTR_SW2861232_WAR
	.align		4
.L_221:
        /*0008*/ 	.byte	0x01, 0x35
	.zero		2


	//----- nvinfo : EIATTR_PARAM_CBANK
	.align		4
        /*000c*/ 	.byte	0x04, 0x0a
        /*000e*/ 	.short	(.L_223 - .L_222)
	.align		4
.L_222:
        /*0010*/ 	.word	index@(.nv.constant0._Z29index_mul_2d_grad_float_dim64PfS_PKfS1_S1_PKll)
        /*0014*/ 	.short	0x0160
        /*0016*/ 	.short	0x0038


	//----- nvinfo : EIATTR_CBANK_PARAM_SIZE
	.align		4
.L_223:
        /*0018*/ 	.byte	0x03, 0x19
        /*001a*/ 	.short	0x0038


	//----- nvinfo : EIATTR_KPARAM_INFO
	.align		4
        /*001c*/ 	.byte	0x04, 0x17
        /*001e*/ 	.short	(.L_225 - .L_224)
.L_224:
        /*0020*/ 	.word	0x00000000
        /*0024*/ 	.short	0x0006
        /*0026*/ 	.short	0x0030
        /*0028*/ 	.byte	0x00, 0xf0, 0x21, 0x00


	//----- nvinfo : EIATTR_KPARAM_INFO
	.align		4
.L_225:
        /*002c*/ 	.byte	0x04, 0x17
        /*002e*/ 	.short	(.L_227 - .L_226)
.L_226:
        /*0030*/ 	.word	0x00000000
        /*0034*/ 	.short	0x0005
        /*0036*/ 	.short	0x0028
        /*0038*/ 	.byte	0x00, 0xf0, 0x21, 0x00


	//----- nvinfo : EIATTR_KPARAM_INFO
	.align		4
.L_227:
        /*003c*/ 	.byte	0x04, 0x17
        /*003e*/ 	.short	(.L_229 - .L_228)
.L_228:
        /*0040*/ 	.word	0x00000000
        /*0044*/ 	.short	0x0004
        /*0046*/ 	.short	0x0020
        /*0048*/ 	.byte	0x00, 0xf0, 0x21, 0x00


	//----- nvinfo : EIATTR_KPARAM_INFO
	.align		4
.L_229:
        /*004c*/ 	.byte	0x04, 0x17
        /*004e*/ 	.short	(.L_231 - .L_230)
.L_230:
        /*0050*/ 	.word	0x00000000
        /*0054*/ 	.short	0x0003
        /*0056*/ 	.short	0x0018
        /*0058*/ 	.byte	0x00, 0xf0, 0x21, 0x00


	//----- nvinfo : EIATTR_KPARAM_INFO
	.align		4
.L_231:
        /*005c*/ 	.byte	0x04, 0x17
        /*005e*/ 	.short	(.L_233 - .L_232)
.L_232:
        /*0060*/ 	.word	0x00000000
        /*0064*/ 	.short	0x0002
        /*0066*/ 	.short	0x0010
        /*0068*/ 	.byte	0x00, 0xf0, 0x21, 0x00


	//----- nvinfo : EIATTR_KPARAM_INFO
	.align		4
.L_233:
        /*006c*/ 	.byte	0x04, 0x17
        /*006e*/ 	.short	(.L_235 - .L_234)
.L_234:
        /*0070*/ 	.word	0x00000000
        /*0074*/ 	.short	0x0001
        /*0076*/ 	.short	0x0008
        /*0078*/ 	.byte	0x00, 0xf0, 0x21, 0x00


	//----- nvinfo : EIATTR_KPARAM_INFO
	.align		4
.L_235:
        /*007c*/ 	.byte	0x04, 0x17
        /*007e*/ 	.short	(.L_237 - .L_236)
.L_236:
        /*0080*/ 	.word	0x00000000
        /*0084*/ 	.short	0x0000
        /*0086*/ 	.short	0x0000
        /*0088*/ 	.byte	0x00, 0xf0, 0x21, 0x00


	//----- nvinfo : EIATTR_MAXREG_COUNT
	.align		4
.L_237:
        /*008c*/ 	.byte	0x03, 0x1b
        /*008e*/ 	.short	0x00ff


	//----- nvinfo : EIATTR_MERCURY_ISA_VERSION
	.align		4
        /*0090*/ 	.byte	0x03, 0x5f
        /*0092*/ 	.short	0x0000


	//----- nvinfo : EIATTR_EXIT_INSTR_OFFSETS
	.align		4
        /*0094*/ 	.byte	0x04, 0x1c
        /*0096*/ 	.short	(.L_239 - .L_238)


	//   ....[0]....
.L_238:
        /*0098*/ 	.word	0x00000070


	//   ....[1]....
        /*009c*/ 	.word	0x000002d0
.L_239:


//--------------------- .nv.info._Z17index_mul_2d_halfPN3c104HalfEPKS0_S3_PKlll --------------------------
	.section	.nv.info._Z17index_mul_2d_halfPN3c104HalfEPKS0_S3_PKlll,"",@"SHT_CUDA_INFO"
	.sectionflags	@""
	.align	4


	//----- nvinfo : EIATTR_CUDA_API_VERSION
	.align		4
        /*0000*/ 	.byte	0x04, 0x37
        /*0002*/ 	.short	(.L_241 - .L_240)
.L_240:
        /*0004*/ 	.word	0x00000082


	//----- nvinfo : EIATTR_SW2861232_WAR
	.align		4
.L_241:
        /*0008*/ 	.byte	0x01, 0x35
	.zero		2


	//----- nvinfo : EIATTR_PARAM_CBANK
	.align		4
        /*000c*/ 	.byte	0x04, 0x0a
        /*000e*/ 	.short	(.L_243 - .L_242)
	.align		4
.L_242:
        /*0010*/ 	.word	index@(.nv.constant0._Z17index_mul_2d_halfPN3c104HalfEPKS0_S3_PKlll)
        /*0014*/ 	.short	0x0160
        /*0016*/ 	.short	0x0030


	//----- nvinfo : EIATTR_CBANK_PARAM_SIZE
	.align		4
.L_243:
        /*0018*/ 	.byte	0x03, 0x19
        /*001a*/ 	.short	0x0030


	//----- nvinfo : EIATTR_KPARAM_INFO
	.align		4
        /*001c*/ 	.byte	0x04, 0x17
        /*001e*/ 	.short	(.L_245 - .L_244)
.L_244:
        /*0020*/ 	.word	0x00000000
        /*0024*/ 	.short	0x0005
        /*0026*/ 	.short	0x0028
        /*0028*/ 	.byte	0x00, 0xf0, 0x21, 0x00


	//----- nvinfo : EIATTR_KPARAM_INFO
	.align		4
.L_245:
        /*002c*/ 	.byte	0x04, 0x17
        /*002e*/ 	.short	(.L_247 - .L_246)
.L_246:
        /*0030*/ 	.word	0x00000000
        /*0034*/ 	.short	0x0004
        /*0036*/ 	.short	0x0020
        /*0038*/ 	.byte	0x00, 0xf0, 0x21, 0x00


	//----- nvinfo : EIATTR_KPARAM_INFO
	.align		4
.L_247:
        /*003c*/ 	.byte	0x04, 0x17
        /*003e*/ 	.short	(.L_249 - .L_248)
.L_248:
        /*0040*/ 	.word	0x00000000
        /*0044*/ 	.short	0x0003
        /*0046*/ 	.short	0x0018
        /*0048*/ 	.byte	0x00, 0xf0, 0x21, 0x00


	//----- nvinfo : EIATTR_KPARAM_INFO
	.align		4
.L_249:
        /*004c*/ 	.byte	0x04, 0x17
        /*004e*/ 	.short	(.L_251 - .L_250)
.L_250:
        /*0050*/ 	.word	0x00000000
        /*0054*/ 	.short	0x0002
        /*0056*/ 	.short	0x0010
        /*0058*/ 	.byte	0x00, 0xf0, 0x21, 0x00


	//----- nvinfo : EIATTR_KPARAM_INFO
	.align		4
.L_251:
        /*005c*/ 	.byte	0x04, 0x17
        /*005e*/ 	.short	(.L_253 - .L_252)
.L_252:
        /*0060*/ 	.word	0x00000000
        /*0064*/ 	.short	0x0001
        /*0066*/ 	.short	0x0008
        /*0068*/ 	.byte	0x00, 0xf0, 0x21, 0x00


	//----- nvinfo : EIATTR_KPARAM_INFO
	.align		4
.L_253:
        /*006c*/ 	.byte	0x04, 0x17
        /*006e*/ 	.short	(.L_255 - .L_254)
.L_254:
        /*0070*/ 	.word	0x00000000
        /*0074*/ 	.short	0x0000
        /*0076*/ 	.short	0x0000
        /*0078*/ 	.byte	0x00, 0xf0, 0x21, 0x00


	//----- nvinfo : EIATTR_MAXREG_COUNT
	.align		4
.L_255:
        /*007c*/ 	.byte	0x03, 0x1b
        /*007e*/ 	.short	0x00ff


	//----- nvinfo : EIATTR_MERCURY_ISA_VERSION
	.align		4
        /*0080*/ 	.byte	0x03, 0x5f
        /*0082*/ 	.short	0x0000


	//----- nvinfo : EIATTR_EXIT_INSTR_OFFSETS
	.align		4
        /*0084*/ 	.byte	0x04, 0x1c
        /*0086*/ 	.short	(.L_257 - .L_256)


	//   ....[0]....
.L_256:
        /*0088*/ 	.word	0x00000070


	//   ....[1]....
        /*008c*/ 	.word	0x000000c0


	//   ....[2]....
        /*0090*/ 	.word	0x00000320


	//----- nvinfo : EIATTR_CRS_STACK_SIZE
	.align		4
.L_257:
        /*0094*/ 	.byte	0x04, 0x1e
        /*0096*/ 	.short	(.L_259 - .L_258)
.L_258:
        /*0098*/ 	.word	0x00000000
.L_259:


//--------------------- .nv.info._Z18index_mul_2d_floatPfPKfS1_PKlll --------------------------
	.section	.nv.info._Z18index_mul_2d_floatPfPKfS1_PKlll,"",@"SHT_CUDA_INFO"
	.sectionflags	@""
	.align	4


	//----- nvinfo : EIATTR_CUDA_API_VERSION
	.align		4
        /*0000*/ 	.byte	0x04, 0x37
        /*0002*/ 	.short	(.L_261 - .L_260)
.L_260:
        /*0004*/ 	.word	0x00000082


	//----- nvinfo : EIATTR_SW2861232_WAR
	.align		4
.L_261:
        /*0008*/ 	.byte	0x01, 0x35
	.zero		2


	//----- nvinfo : EIATTR_PARAM_CBANK
	.align		4
        /*000c*/ 	.byte	0x04, 0x0a
        /*000e*/ 	.short	(.L_263 - .L_262)
	.align		4
.L_262:
        /*0010*/ 	.word	index@(.nv.constant0._Z18index_mul_2d_floatPfPKfS1_PKlll)
        /*0014*/ 	.short	0x0160
        /*0016*/ 	.short	0x0030


	//----- nvinfo : EIATTR_CBANK_PARAM_SIZE
	.align		4
.L_263:
        /*0018*/ 	.byte	0x03, 0x19
        /*001a*/ 	.short	0x0030


	//----- nvinfo : EIATTR_KPARAM_INFO
	.align		4
        /*001c*/ 	.byte	0x04, 0x17
        /*001e*/ 	.short	(.L_265 - .L_264)
.L_264:
        /*0020*/ 	.word	0x00000000
        /*0024*/ 	.short	0x0005
        /*0026*/ 	.short	0x0028
        /*0028*/ 	.byte	0x00, 0xf0, 0x21, 0x00


	//----- nvinfo : EIATTR_KPARAM_INFO
	.align		4
.L_265:
        /*002c*/ 	.byte	0x04, 0x17
        /*002e*/ 	.short	(.L_267 - .L_266)
.L_266:
        /*0030*/ 	.word	0x00000000
        /*0034*/ 	.short	0x0004
        /*0036*/ 	.short	0x0020
        /*0038*/ 	.byte	0x00, 0xf0, 0x21, 0x00


	//----- nvinfo : EIATTR_KPARAM_INFO
	.align		4
.L_267:
        /*003c*/ 	.byte	0x04, 0x17
        /*003e*/ 	.short	(.L_269 - .L_268)
.L_268:
        /*0040*/ 	.word	0x00000000
        /*0044*/ 	.short	0x0003
        /*0046*/ 	.short	0x0018
        /*0048*/ 	.byte	0x00, 0xf0, 0x21, 0x00


	//----- nvinfo : EIATTR_KPARAM_INFO
	.align		4
.L_269:
        /*004c*/ 	.byte	0x04, 0x17
        /*004e*/ 	.short	(.L_271 - .L_270)
.L_270:
        /*0050*/ 	.word	0x00000000
        /*0054*/ 	.short	0x0002
        /*0056*/ 	.short	0x0010
        /*0058*/ 	.byte	0x00, 0xf0, 0x21, 0x00


	//----- nvinfo : EIATTR_KPARAM_INFO
	.align		4
.L_271:
        /*005c*/ 	.byte	0x04, 0x17
        /*005e*/ 	.short	(.L_273 - .L_272)
.L_272:
        /*0060*/ 	.word	0x00000000
        /*0064*/ 	.short	0x0001
        /*0066*/ 	.short	0x0008
        /*0068*/ 	.byte	0x00, 0xf0, 0x21, 0x00


	//----- nvinfo : EIATTR_KPARAM_INFO
	.align		4
.L_273:
        /*006c*/ 	.byte	0x04, 0x17
        /*006e*/ 	.short	(.L_275 - .L_274)
.L_274:
        /*0070*/ 	.word	0x00000000
        /*0074*/ 	.short	0x0000
        /*0076*/ 	.short	0x0000
        /*0078*/ 	.byte	0x00, 0xf0, 0x21, 0x00


	//----- nvinfo : EIATTR_MAXREG_COUNT
	.align		4
.L_275:
        /*007c*/ 	.byte	0x03, 0x1b
        /*007e*/ 	.short	0x00ff


	//----- nvinfo : EIATTR_MERCURY_ISA_VERSION
	.align		4
        /*0080*/ 	.byte	0x03, 0x5f
        /*0082*/ 	.short	0x0000


	//----- nvinfo : EIATTR_EXIT_INSTR_OFFSETS
	.align		4
        /*0084*/ 	.byte	0x04, 0x1c
        /*0086*/ 	.short	(.L_277 - .L_276)


	//   ....[0]....
.L_276:
        /*0088*/ 	.word	0x00000070


	//   ....[1]....
        /*008c*/ 	.word	0x000000c0


	//   ....[2]....
        /*0090*/ 	.word	0x000002f0


	//----- nvinfo : EIATTR_CRS_STACK_SIZE
	.align		4
.L_277:
        /*0094*/ 	.byte	0x04, 0x1e
        /*0096*/ 	.short	(.L_279 - .L_278)
.L_278:
        /*0098*/ 	.word	0x00000000
.L_279:


//--------------------- .nv.info._Z24index_mul_2d_float_dim64PfPKfS1_PKll --------------------------
	.section	.nv.info._Z24index_mul_2d_float_dim64PfPKfS1_PKll,"",@"SHT_CUDA_INFO"
	.sectionflags	@""
	.align	4


	//----- nvinfo : EIATTR_CUDA_API_VERSION
	.align		4
        /*0000*/ 	.byte	0x04, 0x37
        /*0002*/ 	.short	(.L_281 - .L_280)
.L_280:
        /*0004*/ 	.word	0x00000082


	//----- nvinfo : EIATTR_SW2861232_WAR
	.align		4
.L_281:
        /*0008*/ 	.byte	0x01, 0x35
	.zero		2


	//----- nvinfo : EIATTR_PARAM_CBANK
	.align		4
        /*000c*/ 	.byte	0x04, 0x0a
        /*000e*/ 	.short	(.L_283 - .L_282)
	.align		4
.L_282:
        /*0010*/ 	.word	index@(.nv.constant0._Z24index_mul_2d_float_dim64PfPKfS1_PKll)
        /*0014*/ 	.short	0x0160
        /*0016*/ 	.short	0x0028


	//----- nvinfo : EIATTR_CBANK_PARAM_SIZE
	.align		4
.L_283:
        /*0018*/ 	.byte	0x03, 0x19
        /*001a*/ 	.short	0x0028


	//----- nvinfo : EIATTR_KPARAM_INFO
	.align		4
        /*001c*/ 	.byte	0x04, 0x17
        /*001e*/ 	.short	(.L_285 - .L_284)
.L_284:
        /*0020*/ 	.word	0x00000000
        /*0024*/ 	.short	0x0004
        /*0026*/ 	.short	0x0020
        /*0028*/ 	.byte	0x00, 0xf0, 0x21, 0x00


	//----- nvinfo : EIATTR_KPARAM_INFO
	.align		4
.L_285:
        /*002c*/ 	.byte	0x04, 0x17
        /*002e*/ 	.short	(.L_287 - .L_286)
.L_286:
        /*0030*/ 	.word	0x00000000
        /*0034*/ 	.short	0x0003
        /*0036*/ 	.short	0x0018
        /*0038*/ 	.byte	0x00, 0xf0, 0x21, 0x00


	//----- nvinfo : EIATTR_KPARAM_INFO
	.align		4
.L_287:
        /*003c*/ 	.byte	0x04, 0x17
        /*003e*/ 	.short	(.L_289 - .L_288)
.L_288:
        /*0040*/ 	.word	0x00000000
        /*0044*/ 	.short	0x0002
        /*0046*/ 	.short	0x0010
        /*0048*/ 	.byte	0x00, 0xf0, 0x21, 0x00


	//----- nvinfo : EIATTR_KPARAM_INFO
	.align		4
.L_289:
        /*004c*/ 	.byte	0x04, 0x17
        /*004e*/ 	.short	(.L_291 - .L_290)
.L_290:
        /*0050*/ 	.word	0x00000000
        /*0054*/ 	.short	0x0001
        /*0056*/ 	.short	0x0008
        /*0058*/ 	.byte	0x00, 0xf0, 0x21, 0x00


	//----- nvinfo : EIATTR_KPARAM_INFO
	.align		4
.L_291:
        /*005c*/ 	.byte	0x04, 0x17
        /*005e*/ 	.short	(.L_293 - .L_292)
.L_292:
        /*0060*/ 	.word	0x00000000
        /*0064*/ 	.short	0x0000
        /*0066*/ 	.short	0x0000
        /*0068*/ 	.byte	0x00, 0xf0, 0x21, 0x00


	//----- nvinfo : EIATTR_MAXREG_COUNT
	.align		4
.L_293:
        /*006c*/ 	.byte	0x03, 0x1b
        /*006e*/ 	.short	0x00ff


	//----- nvinfo : EIATTR_MERCURY_ISA_VERSION
	.align		4
        /*0070*/ 	.byte	0x03, 0x5f
        /*0072*/ 	.short	0x0000


	//----- nvinfo : EIATTR_EXIT_INSTR_OFFSETS
	.align		4
        /*0074*/ 	.byte	0x04, 0x1c
        /*0076*/ 	.short	(.L_295 - .L_294)


	//   ....[0]....
.L_294:
        /*0078*/ 	.word	0x00000070


	//   ....[1]....
        /*007c*/ 	.word	0x000001d0
.L_295:


//--------------------- .nv.callgraph             --------------------------
	.section	.nv.callgraph,"",@"SHT_CUDA_CALLGRAPH"
	.align	4
	.sectionentsize	8
	.align		4
        /*0000*/ 	.word	0x00000000
	.align		4
        /*0004*/ 	.word	0xffffffff
	.align		4
        /*0008*/ 	.word	0x00000000
	.align		4
        /*000c*/ 	.word	0xfffffffe
	.align		4
        /*0010*/ 	.word	0x00000000
	.align		4
        /*0014*/ 	.word	0xfffffffd
	.align		4
        /*0018*/ 	.word	0x00000000
	.align		4
        /*001c*/ 	.word	0xfffffffc


//--------------------- .nv.rel.action            --------------------------
	.section	.nv.rel.action,"",@"SHT_CUDA_RELOCINFO"
	.align	8
	.sectionentsize	8
        /*0000*/ 	.byte	0x73, 0x00, 0x00, 0x00, 0x00, 0x00, 0x00, 0x00, 0x00, 0x00, 0x00, 0x11, 0x25, 0x00, 0x05, 0x36


//--------------------- .nv.constant4             --------------------------
	.section	.nv.constant4,"a",@progbits
	.align	8
	.align		8
.nv.constant4:
        /*0000*/ 	.dword	_ZN58_INTERNAL_726491dc_27_index_mul_2d_cuda_kernel_cu_cdee09e14cuda3std3__45__cpo5beginE
	.align		8
        /*0008*/ 	.dword	_ZN58_INTERNAL_726491dc_27_index_mul_2d_cuda_kernel_cu_cdee09e14cuda3std3__45__cpo3endE
	.align		8
        /*0010*/ 	.dword	_ZN58_INTERNAL_726491dc_27_index_mul_2d_cuda_kernel_cu_cdee09e14cuda3std3__45__cpo6cbeginE
	.align		8
        /*0018*/ 	.dword	_ZN58_INTERNAL_726491dc_27_index_mul_2d_cuda_kernel_cu_cdee09e14cuda3std3__45__cpo4cendE
	.align		8
        /*0020*/ 	.dword	_ZN58_INTERNAL_726491dc_27_index_mul_2d_cuda_kernel_cu_cdee09e14cuda3std3__45__cpo6rbeginE
	.align		8
        /*0028*/ 	.dword	_ZN58_INTERNAL_726491dc_27_index_mul_2d_cuda_kernel_cu_cdee09e14cuda3std3__45__cpo4rendE
	.align		8
        /*0030*/ 	.dword	_ZN58_INTERNAL_726491dc_27_index_mul_2d_cuda_kernel_cu_cdee09e14cuda3std3__45__cpo7crbeginE
	.align		8
        /*0038*/ 	.dword	_ZN58_INTERNAL_726491dc_27_index_mul_2d_cuda_kernel_cu_cdee09e14cuda3std3__45__cpo5crendE
	.align		8
        /*0040*/ 	.dword	_ZN58_INTERNAL_726491dc_27_index_mul_2d_cuda_kernel_cu_cdee09e14cuda3std3__460_GLOBAL__N__726491dc_27_index_mul_2d_cuda_kernel_cu_cdee09e16ignoreE
	.align		8
        /*0048*/ 	.dword	_ZN58_INTERNAL_726491dc_27_index_mul_2d_cuda_kernel_cu_cdee09e14cuda3std3__419piecewise_constructE
	.align		8
        /*0050*/ 	.dword	_ZN58_INTERNAL_726491dc_27_index_mul_2d_cuda_kernel_cu_cdee09e14cuda3std3__48in_placeE
	.align		8
        /*0058*/ 	.dword	_ZN58_INTERNAL_726491dc_27_index_mul_2d_cuda_kernel_cu_cdee09e14cuda3std3__420unreachable_sentinelE
	.align		8
        /*0060*/ 	.dword	_ZN58_INTERNAL_726491dc_27_index_mul_2d_cuda_kernel_cu_cdee09e14cuda3std6ranges3__45__cpo4swapE
	.align		8
        /*0068*/ 	.dword	_ZN58_INTERNAL_726491dc_27_index_mul_2d_cuda_kernel_cu_cdee09e14cuda3std6ranges3__45__cpo9iter_moveE
	.align		8
        /*0070*/ 	.dword	_ZN58_INTERNAL_726491dc_27_index_mul_2d_cuda_kernel_cu_cdee09e14cuda3std6ranges3__45__cpo5beginE
	.align		8
        /*0078*/ 	.dword	_ZN58_INTERNAL_726491dc_27_index_mul_2d_cuda_kernel_cu_cdee09e14cuda3std6ranges3__45__cpo3endE
	.align		8
        /*0080*/ 	.dword	_ZN58_INTERNAL_726491dc_27_index_mul_2d_cuda_kernel_cu_cdee09e14cuda3std6ranges3__45__cpo6cbeginE
	.align		8
        /*0088*/ 	.dword	_ZN58_INTERNAL_726491dc_27_index_mul_2d_cuda_kernel_cu_cdee09e14cuda3std6ranges3__45__cpo4cendE
	.align		8
        /*0090*/ 	.dword	_ZN58_INTERNAL_726491dc_27_index_mul_2d_cuda_kernel_cu_cdee09e14cuda3std6ranges3__45__cpo7advanceE
	.align		8
        /*0098*/ 	.dword	_ZN58_INTERNAL_726491dc_27_index_mul_2d_cuda_kernel_cu_cdee09e14cuda3std6ranges3__45__cpo9iter_swapE
	.align		8
        /*00a0*/ 	.dword	_ZN58_INTERNAL_726491dc_27_index_mul_2d_cuda_kernel_cu_cdee09e14cuda3std6ranges3__45__cpo4nextE
	.align		8
        /*00a8*/ 	.dword	_ZN58_INTERNAL_726491dc_27_index_mul_2d_cuda_kernel_cu_cdee09e14cuda3std6ranges3__45__cpo4prevE
	.align		8
        /*00b0*/ 	.dword	_ZN58_INTERNAL_726491dc_27_index_mul_2d_cuda_kernel_cu_cdee09e14cuda3std6ranges3__45__cpo4dataE
	.align		8
        /*00b8*/ 	.dword	_ZN58_INTERNAL_726491dc_27_index_mul_2d_cuda_kernel_cu_cdee09e14cuda3std6ranges3__45__cpo5cdataE
	.align		8
        /*00c0*/ 	.dword	_ZN58_INTERNAL_726491dc_27_index_mul_2d_cuda_kernel_cu_cdee09e14cuda3std6ranges3__45__cpo4sizeE
	.align		8
        /*00c8*/ 	.dword	_ZN58_INTERNAL_726491dc_27_index_mul_2d_cuda_kernel_cu_cdee09e14cuda3std6ranges3__45__cpo5ssizeE
	.align		8
        /*00d0*/ 	.dword	_ZN58_INTERNAL_726491dc_27_index_mul_2d_cuda_kernel_cu_cdee09e14cuda3std6ranges3__45__cpo8distanceE
	.align		8
        /*00d8*/ 	.dword	_ZN58_INTERNAL_726491dc_27_index_mul_2d_cuda_kernel_cu_cdee09e16thrust23THRUST_300001_SM_800_NS6system6detail10sequential3seqE


//--------------------- .nv.constant0._Z27index_mul_2d_grad_grad_halfPN3c104HalfES1_S1_PKS0_S3_S3_S3_S3_PKlll --------------------------
	.section	.nv.constant0._Z27index_mul_2d_grad_grad_halfPN3c104HalfES1_S1_PKS0_S3_S3_S3_S3_PKlll,"a",@progbits
	.sectionflags	@""
	.align	4
.nv.constant0._Z27index_mul_2d_grad_grad_halfPN3c104HalfES1_S1_PKS0_S3_S3_S3_S3_PKlll:
	.zero		440


//--------------------- .nv.constant0._Z28index_mul_2d_grad_grad_floatPfS_S_PKfS1_S1_S1_S1_PKlll --------------------------
	.section	.nv.constant0._Z28index_mul_2d_grad_grad_floatPfS_S_PKfS1_S1_S1_S1_PKlll,"a",@progbits
	.sectionflags	@""
	.align	4
.nv.constant0._Z28index_mul_2d_grad_grad_floatPfS_S_PKfS1_S1_S1_S1_PKlll:
	.zero		440


//--------------------- .nv.constant0._Z34index_mul_2d_grad_grad_float_dim64PfS_S_PKfS1_S1_S1_S1_PKll --------------------------
	.section	.nv.constant0._Z34index_mul_2d_grad_grad_float_dim64PfS_S_PKfS1_S1_S1_S1_PKll,"a",@progbits
	.sectionflags	@""
	.align	4
.nv.constant0._Z34index_mul_2d_grad_grad_float_dim64PfS_S_PKfS1_S1_S1_S1_PKll:
	.zero		432


//--------------------- .nv.constant0._Z22index_mul_2d_grad_halfPN3c104HalfES1_PKS0_S3_S3_PKlll --------------------------
	.section	.nv.constant0._Z22index_mul_2d_grad_halfPN3c104HalfES1_PKS0_S3_S3_PKlll,"a",@progbits
	.sectionflags	@""
	.align	4
.nv.constant0._Z22index_mul_2d_grad_halfPN3c104HalfES1_PKS0_S3_S3_PKlll:
	.zero		416


//--------------------- .nv.constant0._Z23index_mul_2d_grad_floatPfS_PKfS1_S1_PKlll --------------------------
	.section	.nv.constant0._Z23index_mul_2d_grad_floatPfS_PKfS1_S1_PKlll,"a",@progbits
	.sectionflags	@""
	.align	4
.nv.constant0._Z23index_mul_2d_grad_floatPfS_PKfS1_S1_PKlll:
	.zero		416


//--------------------- .nv.constant0._Z29index_mul_2d_grad_float_dim64PfS_PKfS1_S1_PKll --------------------------
	.section	.nv.constant0._Z29index_mul_2d_grad_float_dim64PfS_PKfS1_S1_PKll,"a",@progbits
	.sectionflags	@""
	.align	4
.nv.constant0._Z29index_mul_2d_grad_float_dim64PfS_PKfS1_S1_PKll:
	.zero		408


//--------------------- .nv.constant0._Z17index_mul_2d_halfPN3c104HalfEPKS0_S3_PKlll --------------------------
	.section	.nv.constant0._Z17index_mul_2d_halfPN3c104HalfEPKS0_S3_PKlll,"a",@progbits
	.sectionflags	@""
	.align	4
.nv.constant0._Z17index_mul_2d_halfPN3c104HalfEPKS0_S3_PKlll:
	.zero		400


//--------------------- .nv.constant0._Z18index_mul_2d_floatPfPKfS1_PKlll --------------------------
	.section	.nv.constant0._Z18index_mul_2d_floatPfPKfS1_PKlll,"a",@progbits
	.sectionflags	@""
	.align	4
.nv.constant0._Z18index_mul_2d_floatPfPKfS1_PKlll:
	.zero		400


//--------------------- .nv.constant0._Z24index_mul_2d_float_dim64PfPKfS1_PKll --------------------------
	.section	.nv.constant0._Z24index_mul_2d_float_dim64PfPKfS1_PKll,"a",@progbits
	.sectionflags	@""
	.align	4
.nv.constant0._Z24index_mul_2d_float_dim64PfPKfS1_PKll:
	.zero		392


//--------------------- .text._Z27index_mul_2d_grad_grad_halfPN3c104HalfES1_S1_PKS0_S3_S3_S3_S3_PKlll --------------------------
	.section	.text._Z27index_mul_2d_grad_grad_halfPN3c104HalfES1_S1_PKS0_S3_S3_S3_S3_PKlll,"ax",@progbits
	.sectioninfo	@"SHI_REGISTERS=25"
	.align	128
        .global         _Z27index_mul_2d_grad_grad_halfPN3c104HalfES1_S1_PKS0_S3_S3_S3_S3_PKlll
        .type           _Z27index_mul_2d_grad_grad_halfPN3c104HalfES1_S1_PKS0_S3_S3_S3_S3_PKlll,@function
        .size           _Z27index_mul_2d_grad_grad_halfPN3c104HalfES1_S1_PKS0_S3_S3_S3_S3_PKlll,(.L_x_19 - _Z27index_mul_2d_grad_grad_halfPN3c104HalfES1_S1_PKS0_S3_S3_S3_S3_PKlll)
        .other          _Z27index_mul_2d_grad_grad_halfPN3c104HalfES1_S1_PKS0_S3_S3_S3_S3_PKlll,@"STO_CUDA_ENTRY STV_DEFAULT"
_Z27index_mul_2d_grad_grad_halfPN3c104HalfES1_S1_PKS0_S3_S3_S3_S3_PKlll:
.text._Z27index_mul_2d_grad_grad_halfPN3c104HalfES1_S1_PKS0_S3_S3_S3_S3_PKlll:
[----:B------:R-:W-:Y:S02]  /*0000*/  IMAD.MOV.U32 R1, RZ, RZ, c[0x0][0x28] ;  /* 0x00000a00ff017624 */ /* 0x000fe400078e00ff */
[----:B------:R-:W0:Y:S04]  /*0010*/  S2R R0, SR_CTAID.X ;  /* 0x0000000000007919 */ /* 0x000e280000002500 */
[----:B------:R-:W0:Y:S02]  /*0020*/  S2R R3, SR_TID.Y ;  /* 0x0000000000037919 */ /* 0x000e240000002200 */
[----:B0-----:R-:W-:-:S05]  /*0030*/  IMAD R0, R0, c[0x0][0x4], R3 ;  /* 0x0000010000007a24 */ /* 0x001fca00078e0203 */
[----:B------:R-:W-:Y:S02]  /*0040*/  ISETP.GE.U32.AND P0, PT, R0, c[0x0][0x1a8], PT ;  /* 0x00006a0000007a0c */ /* 0x000fe40003f06070 */
[----:B------:R-:W-:-:S04]  /*0050*/  SHF.R.S32.HI R5, RZ, 0x1f, R0 ;  /* 0x0000001fff057819 */ /* 0x000fc80000011400 */
[----:B------:R-:W-:-:S13]  /*0060*/  ISETP.GE.AND.EX P0, PT, R5, c[0x0][0x1ac], PT, P0 ;  /* 0x00006b0005007a0c */ /* 0x000fda0003f06300 */
[----:B------:R-:W-:Y:S05]  /*0070*/  @P0 EXIT ;  /* 0x000000000000094d */ /* 0x000fea0003800000 */
[----:B------:R-:W0:Y:S02]  /*0080*/  S2R R4, SR_TID.X ;  /* 0x0000000000047919 */ /* 0x000e240000002100 */
[----:B0-----:R-:W-:Y:S02]  /*0090*/  ISETP.GE.U32.AND P0, PT, R4, c[0x0][0x1b0], PT ;  /* 0x00006c0004007a0c */ /* 0x001fe40003f06070 */
[----:B------:R-:W-:-:S04]  /*00a0*/  SHF.R.S32.HI R6, RZ, 0x1f, R4 ;  /* 0x0000001fff067819 */ /* 0x000fc80000011404 */
[----:B------:R-:W-:-:S13]  /*00b0*/  ISETP.GE.AND.EX P0, PT, R6, c[0x0][0x1b4], PT, P0 ;  /* 0x00006d0006007a0c */ /* 0x000fda0003f06300 */
[----:B------:R-:W-:Y:S05]  /*00c0*/  @P0 EXIT ;  /* 0x000000000000094d */ /* 0x000fea0003800000 */
[----:B------:R-:W-:Y:S01]  /*00d0*/  LEA R2, P0, R0, c[0x0][0x1a0], 0x3 ;  /* 0x0000680000027a11 */ /* 0x000fe200078018ff */
[----:B------:R-:W-:-:S03]  /*00e0*/  ULDC.64 UR4, c[0x0][0x118] ;  /* 0x0000460000047ab9 */ /* 0x000fc60000000a00 */
[----:B------:R-:W-:-:S06]  /*00f0*/  LEA.HI.X R3, R0, c[0x0][0x1a4], R5, 0x3, P0 ;  /* 0x0000690000037a11 */ /* 0x000fcc00000f1c05 */
[----:B------:R-:W5:Y:S01]  /*0100*/  LDG.E.64 R2, [R2.64] ;  /* 0x0000000402027981 */ /* 0x000f62000c1e1b00 */
[----:B------:R-:W-:Y:S02]  /*0110*/  IMAD.MOV.U32 R9, RZ, RZ, R6 ;  /* 0x000000ffff097224 */ /* 0x000fe400078e0006 */
[----:B------:R-:W-:Y:S02]  /*0120*/  IMAD.MOV.U32 R8, RZ, RZ, R4 ;  /* 0x000000ffff087224 */ /* 0x000fe400078e0004 */
.L_x_2:
[----:B-1---5:R-:W-:Y:S02]  /*0130*/  IMAD R7, R3, c[0x0][0x1b0], RZ ;  /* 0x00006c0003077a24 */ /* 0x022fe400078e02ff */
[----:B------:R-:W-:Y:S02]  /*0140*/  IMAD R11, R5, c[0x0][0x1b0], RZ ;  /* 0x00006c00050b7a24 */ /* 0x000fe400078e02ff */
[C---:B------:R-:W-:Y:S02]  /*0150*/  IMAD R7, R2.reuse, c[0x0][0x1b4], R7 ;  /* 0x00006d0002077a24 */ /* 0x040fe400078e0207 */
[----:B------:R-:W-:-:S04]  /*0160*/  IMAD.WIDE.U32 R12, R2, c[0x0][0x1b0], R8 ;  /* 0x00006c00020c7a25 */ /* 0x000fc800078e0008 */
[----:B------:R-:W-:-:S04]  /*0170*/  IMAD.WIDE.U32 R8, R0, c[0x0][0x1b0], R8 ;  /* 0x00006c0000087a25 */ /* 0x000fc800078e0008 */
[----:B------:R-:W-:Y:S02]  /*0180*/  IMAD R11, R0, c[0x0][0x1b4], R11 ;  /* 0x00006d00000b7a24 */ /* 0x000fe400078e020b */
[----:B------:R-:W-:Y:S02]  /*0190*/  IMAD.IADD R7, R13, 0x1, R7 ;  /* 0x000000010d077824 */ /* 0x000fe400078e0207 */
[C---:B------:R-:W-:Y:S02]  /*01a0*/  IMAD.SHL.U32 R6, R12.reuse, 0x2, RZ ;  /* 0x000000020c067824 */ /* 0x040fe400078e00ff */
[----:B------:R-:W-:Y:S01]  /*01b0*/  IMAD.IADD R11, R9, 0x1, R11 ;  /* 0x00000001090b7824 */ /* 0x000fe200078e020b */
[----:B------:R-:W-:Y:S01]  /*01c0*/  SHF.L.U64.HI R7, R12, 0x1, R7 ;  /* 0x000000010c077819 */ /* 0x000fe20000010207 */
[----:B------:R-:W-:Y:S01]  /*01d0*/  IMAD.SHL.U32 R10, R8, 0x2, RZ ;  /* 0x00000002080a7824 */ /* 0x000fe200078e00ff */
[----:B------:R-:W-:Y:S02]  /*01e0*/  IADD3 R12, P2, R6, c[0x0][0x180], RZ ;  /* 0x00006000060c7a10 */ /* 0x000fe40007f5e0ff */
[----:B------:R-:W-:-:S02]  /*01f0*/  SHF.L.U64.HI R11, R8, 0x1, R11 ;  /* 0x00000001080b7819 */ /* 0x000fc4000001020b */
[C---:B------:R-:W-:Y:S02]  /*0200*/  IADD3 R18, P1, R10.reuse, c[0x0][0x198], RZ ;  /* 0x000066000a127a10 */ /* 0x040fe40007f3e0ff */
[----:B------:R-:W-:Y:S02]  /*0210*/  IADD3.X R13, R7, c[0x0][0x184], RZ, P2, !PT ;  /* 0x00006100070d7a10 */ /* 0x000fe400017fe4ff */
[----:B------:R-:W-:Y:S02]  /*0220*/  IADD3 R16, P0, R10, c[0x0][0x188], RZ ;  /* 0x000062000a107a10 */ /* 0x000fe40007f1e0ff */
[----:B------:R-:W-:Y:S01]  /*0230*/  IADD3 R8, P2, R6, c[0x0][0x190], RZ ;  /* 0x0000640006087a10 */ /* 0x000fe20007f5e0ff */
[----:B------:R-:W2:Y:S01]  /*0240*/  LDG.E.U16 R12, [R12.64] ;  /* 0x000000040c0c7981 */ /* 0x000ea2000c1e1500 */
[C---:B------:R-:W-:Y:S02]  /*0250*/  IADD3.X R19, R11.reuse, c[0x0][0x19c], RZ, P1, !PT ;  /* 0x000067000b137a10 */ /* 0x040fe40000ffe4ff */
[----:B------:R-:W-:-:S02]  /*0260*/  IADD3.X R17, R11, c[0x0][0x18c], RZ, P0, !PT ;  /* 0x000063000b117a10 */ /* 0x000fc400007fe4ff */
[----:B------:R-:W-:Y:S01]  /*0270*/  IADD3.X R9, R7, c[0x0][0x194], RZ, P2, !PT ;  /* 0x0000650007097a10 */ /* 0x000fe200017fe4ff */
[----:B------:R-:W3:Y:S01]  /*0280*/  LDG.E.U16 R18, [R18.64] ;  /* 0x0000000412127981 */ /* 0x000ee2000c1e1500 */
[----:B------:R-:W-:-:S03]  /*0290*/  IADD3 R20, P0, R10, c[0x0][0x178], RZ ;  /* 0x00005e000a147a10 */ /* 0x000fc60007f1e0ff */
[----:B------:R0:W4:Y:S01]  /*02a0*/  LDG.E.U16 R14, [R16.64] ;  /* 0x00000004100e7981 */ /* 0x000122000c1e1500 */
[----:B------:R-:W-:-:S03]  /*02b0*/  IADD3.X R21, R11, c[0x0][0x17c], RZ, P0, !PT ;  /* 0x00005f000b157a10 */ /* 0x000fc600007fe4ff */
[----:B------:R-:W4:Y:S04]  /*02c0*/  LDG.E.U16 R8, [R8.64] ;  /* 0x0000000408087981 */ /* 0x000f28000c1e1500 */
[----:B------:R-:W4:Y:S01]  /*02d0*/  LDG.E.U16 R20, [R20.64] ;  /* 0x0000000414147981 */ /* 0x000f22000c1e1500 */
[----:B0-----:R-:W-:Y:S01]  /*02e0*/  IADD3 R17, P1, R6, c[0x0][0x168], RZ ;  /* 0x00005a0006117a10 */ /* 0x001fe20007f3e0ff */
[----:B------:R-:W-:Y:S03]  /*02f0*/  YIELD ;  /* 0x0000000000007946 */ /* 0x000fe60003800000 */
[----:B------:R-:W-:Y:S02]  /*0300*/  IADD3.X R7, R7, c[0x0][0x16c], RZ, P1, !PT ;  /* 0x00005b0007077a10 */ /* 0x000fe40000ffe4ff */
[----:B------:R-:W-:Y:S01]  /*0310*/  LOP3.LUT R6, R17, 0xfffffffd, RZ, 0xc0, !PT ;  /* 0xfffffffd11067812 */ /* 0x000fe200078ec0ff */
[----:B------:R-:W-:Y:S01]  /*0320*/  ULDC.64 UR6, c[0x0][0x118] ;  /* 0x0000460000067ab9 */ /* 0x000fe20000000a00 */
[----:B------:R-:W-:Y:S01]  /*0330*/  BSSY B0, `(.L_x_0) ;  /* 0x000001f000007945 */ /* 0x000fe20003800000 */
[----:B--2---:R-:W-:-:S02]  /*0340*/  HADD2.F32 R15, -RZ, R12.H0_H0 ;  /* 0x2000000cff0f7230 */ /* 0x004fc40000004100 */
[----:B---3--:R-:W-:Y:S02]  /*0350*/  HADD2.F32 R22, -RZ, R18.H0_H0 ;  /* 0x20000012ff167230 */ /* 0x008fe40000004100 */
[----:B----4-:R-:W-:-:S03]  /*0360*/  HADD2.F32 R14, -RZ, R14.H0_H0 ;  /* 0x2000000eff0e7230 */ /* 0x010fc60000004100 */
[----:B------:R-:W-:Y:S01]  /*0370*/  FMUL.FTZ R22, R15, R22 ;  /* 0x000000160f167220 */ /* 0x000fe20000410000 */
[----:B------:R-:W-:Y:S01]  /*0380*/  HADD2.F32 R13, -RZ, R8.H0_H0 ;  /* 0x20000008ff0d7230 */ /* 0x000fe20000004100 */
[----:B------:R-:W-:Y:S01]  /*0390*/  IADD3 R12, P0, R10, c[0x0][0x160], RZ ;  /* 0x000058000a0c7a10 */ /* 0x000fe20007f1e0ff */
[----:B------:R-:W-:-:S03]  /*03a0*/  HADD2.F32 R16, -RZ, R20.H0_H0 ;  /* 0x20000014ff107230 */ /* 0x000fc60000004100 */
[----:B------:R-:W-:Y:S02]  /*03b0*/  FFMA.FTZ R13, R14, R13, R22 ;  /* 0x0000000d0e0d7223 */ /* 0x000fe40000010016 */
[----:B------:R-:W-:-:S03]  /*03c0*/  FMUL.FTZ R15, R15, R16 ;  /* 0x000000100f0f7220 */ /* 0x000fc60000410000 */
[----:B------:R-:W-:Y:S02]  /*03d0*/  F2FP.PACK_AB R8, RZ, R13 ;  /* 0x0000000dff08723e */ /* 0x000fe400000000ff */
[C---:B------:R-:W-:Y:S02]  /*03e0*/  IADD3.X R13, R11.reuse, c[0x0][0x164], RZ, P0, !PT ;  /* 0x000059000b0d7a10 */ /* 0x040fe400007fe4ff */
[----:B------:R-:W-:Y:S02]  /*03f0*/  IADD3 R10, P0, R10, c[0x0][0x170], RZ ;  /* 0x00005c000a0a7a10 */ /* 0x000fe40007f1e0ff */
[----:B------:R-:W-:Y:S02]  /*0400*/  PRMT R18, R8, 0x7610, R18 ;  /* 0x0000761008127816 */ /* 0x000fe40000000012 */
[----:B------:R-:W-:Y:S02]  /*0410*/  F2FP.PACK_AB R15, RZ, R15 ;  /* 0x0000000fff0f723e */ /* 0x000fe400000000ff */
[----:B------:R-:W-:Y:S01]  /*0420*/  IADD3.X R11, R11, c[0x0][0x174], RZ, P0, !PT ;  /* 0x00005d000b0b7a10 */ /* 0x000fe200007fe4ff */
[----:B------:R0:W-:Y:S04]  /*0430*/  STG.E.U16 [R12.64], R18 ;  /* 0x000000120c007986 */ /* 0x0001e8000c101504 */
[----:B------:R1:W-:Y:S04]  /*0440*/  STG.E.U16 [R10.64], R15 ;  /* 0x0000000f0a007986 */ /* 0x0003e8000c101504 */
[----:B------:R1:W2:Y:S01]  /*0450*/  LD.E R9, [R6.64] ;  /* 0x0000000606097980 */ /* 0x0002a2000c101900 */
[----:B------:R-:W-:Y:S01]  /*0460*/  LOP3.LUT R8, R17, 0x2, RZ, 0xc0, !PT ;  /* 0x0000000211087812 */ /* 0x000fe200078ec0ff */
[----:B------:R-:W-:-:S03]  /*0470*/  FMUL.FTZ R14, R14, R16 ;  /* 0x000000100e0e7220 */ /* 0x000fc60000410000 */
[----:B------:R-:W-:Y:S01]  /*0480*/  ISETP.EQ.U32.AND P0, PT, R8, RZ, PT ;  /* 0x000000ff0800720c */ /* 0x000fe20003f02070 */
[----:B------:R-:W-:Y:S01]  /*0490*/  IMAD.MOV.U32 R8, RZ, RZ, 0x3254 ;  /* 0x00003254ff087424 */ /* 0x000fe200078e00ff */
[----:B------:R-:W-:-:S04]  /*04a0*/  F2FP.PACK_AB R14, RZ, R14 ;  /* 0x0000000eff0e723e */ /* 0x000fc800000000ff */
[----:B0-----:R-:W-:Y:S02]  /*04b0*/  SEL R12, R8, 0x7610, P0 ;  /* 0x00007610080c7807 */ /* 0x001fe40000000000 */
.L_x_1:
[----:B--2---:R-:W-:-:S05]  /*04c0*/  HADD2 R8, R9, R14.H0_H0 ;  /* 0x2000000e09087230 */ /* 0x004fca0000000000 */
[----:B------:R-:W-:-:S06]  /*04d0*/  PRMT R8, R9, R12, R8 ;  /* 0x0000000c09087216 */ /* 0x000fcc0000000008 */
[----:B------:R-:W0:Y:S02]  /*04e0*/  ATOM.E.CAS.STRONG.GPU PT, R8, [R6], R9, R8 ;  /* 0x000000090608738b */ /* 0x000e2400001ee108 */
[----:B0-----:R-:W-:Y:S01]  /*04f0*/  ISETP.NE.U32.AND P0, PT, R8, R9, PT ;  /* 0x000000090800720c */ /* 0x001fe20003f05070 */
[----:B------:R-:W-:-:S12]  /*0500*/  IMAD.MOV.U32 R9, RZ, RZ, R8 ;  /* 0x000000ffff097224 */ /* 0x000fd800078e0008 */
[----:B------:R-:W-:Y:S05]  /*0510*/  @P0 BRA `(.L_x_1) ;  /* 0xffffffa000000947 */ /* 0x000fea000383ffff */
[----:B------:R-:W-:Y:S05]  /*0520*/  BSYNC B0 ;  /* 0x0000000000007941 */ /* 0x000fea0003800000 */
.L_x_0:
[----:B------:R-:W-:-:S04]  /*0530*/  IADD3 R8, R4, c[0x0][0x0], RZ ;  /* 0x0000000004087a10 */ /* 0x000fc80007ffe0ff */
[----:B------:R-:W-:Y:S01]  /*0540*/  ISETP.GE.U32.AND P0, PT, R8, c[0x0][0x1b0], PT ;  /* 0x00006c0008007a0c */ /* 0x000fe20003f06070 */
[--C-:B------:R-:W-:Y:S01]  /*0550*/  IMAD.MOV.U32 R4, RZ, RZ, R8.reuse ;  /* 0x000000ffff047224 */ /* 0x100fe200078e0008 */
[----:B------:R-:W-:-:S04]  /*0560*/  SHF.R.S32.HI R9, RZ, 0x1f, R8 ;  /* 0x0000001fff097819 */ /* 0x000fc80000011408 */
[----:B------:R-:W-:-:S13]  /*0570*/  ISETP.GE.AND.EX P0, PT, R9, c[0x0][0x1b4], PT, P0 ;  /* 0x00006d0009007a0c */ /* 0x000fda0003f06300 */
[----:B------:R-:W-:Y:S05]  /*0580*/  @!P0 BRA `(.L_x_2) ;  /* 0xfffffba000008947 */ /* 0x000fea000383ffff */
[----:B------:R-:W-:Y:S05]  /*0590*/  EXIT ;  /* 0x000000000000794d */ /* 0x000fea0003800000 */
.L_x_3:
[----:B------:R-:W-:-:S00]  /*05a0*/  BRA `(.L_x_3) ;  /* 0xfffffff000007947 */ /* 0x000fc0000383ffff */
[----:B------:R-:W-:-:S00]  /*05b0*/  NOP ;  /* 0x0000000000007918 */ /* 0x000fc00000000000 */
        /* <DEDUP_REMOVED lines=12> */
.L_x_19:


//--------------------- .text._Z28index_mul_2d_grad_grad_floatPfS_S_PKfS1_S1_S1_S1_PKlll --------------------------
	.section	.text._Z28index_mul_2d_grad_grad_floatPfS_S_PKfS1_S1_S1_S1_PKlll,"ax",@progbits
	.sectioninfo	@"SHI_REGISTERS=28"
	.align	128
        .global         _Z28index_mul_2d_grad_grad_floatPfS_S_PKfS1_S1_S1_S1_PKlll
        .type           _Z28index_mul_2d_grad_grad_floatPfS_S_PKfS1_S1_S1_S1_PKlll,@function
        .size           _Z28index_mul_2d_grad_grad_floatPfS_S_PKfS1_S1_S1_S1_PKlll,(.L_x_20 - _Z28index_mul_2d_grad_grad_floatPfS_S_PKfS1_S1_S1_S1_PKlll)
        .other          _Z28index_mul_2d_grad_grad_floatPfS_S_PKfS1_S1_S1_S1_PKlll,@"STO_CUDA_ENTRY STV_DEFAULT"
_Z28index_mul_2d_grad_grad_floatPfS_S_PKfS1_S1_S1_S1_PKlll:
.text._Z28index_mul_2d_grad_grad_floatPfS_S_PKfS1_S1_S1_S1_PKlll:
        /* <DEDUP_REMOVED lines=17> */
[----:B------:R-:W-:-:S03]  /*0110*/  IMAD.MOV.U32 R12, RZ, RZ, R4 ;  /* 0x000000ffff0c7224 */ /* 0x000fc600078e0004 */
.L_x_4:
[----:B-----5:R-:W-:Y:S02]  /*0120*/  IMAD R7, R3, c[0x0][0x1b0], RZ ;  /* 0x00006c0003077a24 */ /* 0x020fe400078e02ff */
[----:B0-----:R-:W-:Y:S02]  /*0130*/  IMAD.MOV.U32 R13, RZ, RZ, R6 ;  /* 0x000000ffff0d7224 */ /* 0x001fe400078e0006 */
        /* <DEDUP_REMOVED lines=9> */
[C---:B------:R-:W-:Y:S01]  /*01d0*/  IMAD.SHL.U32 R18, R12.reuse, 0x4, RZ ;  /* 0x000000040c127824 */ /* 0x040fe200078e00ff */
[----:B------:R-:W-:Y:S02]  /*01e0*/  IADD3 R20, P1, R7, c[0x0][0x180], RZ ;  /* 0x0000600007147a10 */ /* 0x000fe40007f3e0ff */
[----:B------:R-:W-:-:S02]  /*01f0*/  SHF.L.U64.HI R12, R12, 0x2, R9 ;  /* 0x000000020c0c7819 */ /* 0x000fc40000010209 */
[----:B------:R-:W-:Y:S02]  /*0200*/  IADD3 R22, P0, R18, c[0x0][0x198], RZ ;  /* 0x0000660012167a10 */ /* 0x000fe40007f1e0ff */
[----:B------:R-:W-:Y:S02]  /*0210*/  IADD3.X R21, R6, c[0x0][0x184], RZ, P1, !PT ;  /* 0x0000610006157a10 */ /* 0x000fe40000ffe4ff */
[----:B------:R-:W-:Y:S02]  /*0220*/  IADD3 R10, P2, R18, c[0x0][0x188], RZ ;  /* 0x00006200120a7a10 */ /* 0x000fe40007f5e0ff */
[----:B------:R-:W-:Y:S01]  /*0230*/  IADD3 R8, P1, R7, c[0x0][0x190], RZ ;  /* 0x0000640007087a10 */ /* 0x000fe20007f3e0ff */
[----:B------:R0:W2:Y:S01]  /*0240*/  LDG.E R13, [R20.64] ;  /* 0x00000004140d7981 */ /* 0x0000a2000c1e1900 */
[C---:B------:R-:W-:Y:S02]  /*0250*/  IADD3.X R23, R12.reuse, c[0x0][0x19c], RZ, P0, !PT ;  /* 0x000067000c177a10 */ /* 0x040fe400007fe4ff */
[----:B------:R-:W-:-:S02]  /*0260*/  IADD3.X R11, R12, c[0x0][0x18c], RZ, P2, !PT ;  /* 0x000063000c0b7a10 */ /* 0x000fc400017fe4ff */
[----:B------:R-:W-:Y:S01]  /*0270*/  IADD3.X R9, R6, c[0x0][0x194], RZ, P1, !PT ;  /* 0x0000650006097a10 */ /* 0x000fe20000ffe4ff */
[----:B------:R-:W2:Y:S04]  /*0280*/  LDG.E R22, [R22.64] ;  /* 0x0000000416167981 */ /* 0x000ea8000c1e1900 */
[----:B------:R-:W3:Y:S04]  /*0290*/  LDG.E R11, [R10.64] ;  /* 0x000000040a0b7981 */ /* 0x000ee8000c1e1900 */
[----:B------:R-:W3:Y:S01]  /*02a0*/  LDG.E R8, [R8.64] ;  /* 0x0000000408087981 */ /* 0x000ee2000c1e1900 */
[----:B------:R-:W-:-:S04]  /*02b0*/  IADD3 R14, P0, R18, c[0x0][0x178], RZ ;  /* 0x00005e00120e7a10 */ /* 0x000fc80007f1e0ff */
[----:B------:R-:W-:-:S05]  /*02c0*/  IADD3.X R15, R12, c[0x0][0x17c], RZ, P0, !PT ;  /* 0x00005f000c0f7a10 */ /* 0x000fca00007fe4ff */
[----:B------:R-:W4:Y:S01]  /*02d0*/  LDG.E R14, [R14.64] ;  /* 0x000000040e0e7981 */ /* 0x000f22000c1e1900 */
[C---:B------:R-:W-:Y:S02]  /*02e0*/  IADD3 R16, P0, R18.reuse, c[0x0][0x160], RZ ;  /* 0x0000580012107a10 */ /* 0x040fe40007f1e0ff */
[----:B------:R-:W-:Y:S02]  /*02f0*/  IADD3 R18, P1, R18, c[0x0][0x170], RZ ;  /* 0x00005c0012127a10 */ /* 0x000fe40007f3e0ff */
[----:B0-----:R-:W-:Y:S02]  /*0300*/  IADD3 R20, P2, R7, c[0x0][0x168], RZ ;  /* 0x00005a0007147a10 */ /* 0x001fe40007f5e0ff */
[----:B------:R-:W-:Y:S02]  /*0310*/  IADD3.X R19, R12, c[0x0][0x174], RZ, P1, !PT ;  /* 0x00005d000c137a10 */ /* 0x000fe40000ffe4ff */
[----:B------:R-:W-:Y:S01]  /*0320*/  IADD3.X R21, R6, c[0x0][0x16c], RZ, P2, !PT ;  /* 0x00005b0006157a10 */ /* 0x000fe200017fe4ff */
[----:B------:R-:W-:Y:S01]  /*0330*/  YIELD ;  /* 0x0000000000007946 */ /* 0x000fe20003800000 */
[----:B--2---:R-:W-:-:S04]  /*0340*/  FMUL.FTZ R17, R22, R13 ;  /* 0x0000000d16117220 */ /* 0x004fc80000410000 */
[----:B---3--:R-:W-:Y:S01]  /*0350*/  FFMA.FTZ R25, R8, R11, R17 ;  /* 0x0000000b08197223 */ /* 0x008fe20000010011 */
[----:B------:R-:W-:Y:S02]  /*0360*/  IADD3.X R17, R12, c[0x0][0x164], RZ, P0, !PT ;  /* 0x000059000c117a10 */ /* 0x000fe400007fe4ff */
[----:B------:R-:W-:-:S04]  /*0370*/  IADD3 R12, R4, c[0x0][0x0], RZ ;  /* 0x00000000040c7a10 */ /* 0x000fc80007ffe0ff */
[----:B------:R-:W-:Y:S02]  /*0380*/  ISETP.GE.U32.AND P0, PT, R12, c[0x0][0x1b0], PT ;  /* 0x00006c000c007a0c */ /* 0x000fe40003f06070 */
[----:B------:R-:W-:-:S04]  /*0390*/  SHF.R.S32.HI R6, RZ, 0x1f, R12 ;  /* 0x0000001fff067819 */ /* 0x000fc8000001140c */
[----:B------:R-:W-:Y:S01]  /*03a0*/  ISETP.GE.AND.EX P0, PT, R6, c[0x0][0x1b4], PT, P0 ;  /* 0x00006d0006007a0c */ /* 0x000fe20003f06300 */
[C---:B----4-:R-:W-:Y:S02]  /*03b0*/  FMUL.FTZ R13, R14.reuse, R13 ;  /* 0x0000000d0e0d7220 */ /* 0x050fe40000410000 */
[----:B------:R-:W-:Y:S01]  /*03c0*/  FMUL.FTZ R11, R14, R11 ;  /* 0x0000000b0e0b7220 */ /* 0x000fe20000410000 */
[----:B------:R0:W-:Y:S04]  /*03d0*/  STG.E [R16.64], R25 ;  /* 0x0000001910007986 */ /* 0x0001e8000c101904 */
[----:B------:R0:W-:Y:S01]  /*03e0*/  STG.E [R18.64], R13 ;  /* 0x0000000d12007986 */ /* 0x0001e2000c101904 */
[----:B------:R-:W-:-:S03]  /*03f0*/  IMAD.MOV.U32 R4, RZ, RZ, R12 ;  /* 0x000000ffff047224 */ /* 0x000fc600078e000c */
[----:B------:R0:W-:Y:S01]  /*0400*/  RED.E.ADD.F32.FTZ.RN.STRONG.GPU [R20.64], R11 ;  /* 0x0000000b1400798e */ /* 0x0001e2000c10e784 */
[----:B------:R-:W-:Y:S05]  /*0410*/  @!P0 BRA `(.L_x_4) ;  /* 0xfffffd0000008947 */ /* 0x000fea000383ffff */
[----:B------:R-:W-:Y:S05]  /*0420*/  EXIT ;  /* 0x000000000000794d */ /* 0x000fea0003800000 */
.L_x_5:
        /* <DEDUP_REMOVED lines=13> */
.L_x_20:


//--------------------- .text._Z34index_mul_2d_grad_grad_float_dim64PfS_S_PKfS1_S1_S1_S1_PKll --------------------------
	.section	.text._Z34index_mul_2d_grad_grad_float_dim64PfS_S_PKfS1_S1_S1_S1_PKll,"ax",@progbits
	.sectioninfo	@"SHI_REGISTERS=30"
	.align	128
        .global         _Z34index_mul_2d_grad_grad_float_dim64PfS_S_PKfS1_S1_S1_S1_PKll
        .type           _Z34index_mul_2d_grad_grad_float_dim64PfS_S_PKfS1_S1_S1_S1_PKll,@function
        .size           _Z34index_mul_2d_grad_grad_float_dim64PfS_S_PKfS1_S1_S1_S1_PKll,(.L_x_21 - _Z34index_mul_2d_grad_grad_float_dim64PfS_S_PKfS1_S1_S1_S1_PKll)
        .other          _Z34index_mul_2d_grad_grad_float_dim64PfS_S_PKfS1_S1_S1_S1_PKll,@"STO_CUDA_ENTRY STV_DEFAULT"
_Z34index_mul_2d_grad_grad_float_dim64PfS_S_PKfS1_S1_S1_S1_PKll:
.text._Z34index_mul_2d_grad_grad_float_dim64PfS_S_PKfS1_S1_S1_S1_PKll:
[----:B------:R-:W-:Y:S02]  /*0000*/  MOV R1, c[0x0][0x28] ;  /* 0x00000a0000017a02 */ /* 0x000fe40000000f00 */
[----:B------:R-:W0:Y:S04]  /*0010*/  S2R R3, SR_CTAID.X ;  /* 0x0000000000037919 */ /* 0x000e280000002500 */
[----:B------:R-:W0:Y:S02]  /*0020*/  S2R R0, SR_TID.Y ;  /* 0x0000000000007919 */ /* 0x000e240000002200 */
[----:B0-----:R-:W-:-:S05]  /*0030*/  IMAD R3, R3, c[0x0][0x4], R0 ;  /* 0x0000010003037a24 */ /* 0x001fca00078e0200 */
[----:B------:R-:W-:Y:S02]  /*0040*/  ISETP.GE.U32.AND P0, PT, R3, c[0x0][0x1a8], PT ;  /* 0x00006a0003007a0c */ /* 0x000fe40003f06070 */
[----:B------:R-:W-:-:S04]  /*0050*/  SHF.R.S32.HI R0, RZ, 0x1f, R3 ;  /* 0x0000001fff007819 */ /* 0x000fc80000011403 */
[----:B------:R-:W-:-:S13]  /*0060*/  ISETP.GE.AND.EX P0, PT, R0, c[0x0][0x1ac], PT, P0 ;  /* 0x00006b0000007a0c */ /* 0x000fda0003f06300 */
[----:B------:R-:W-:Y:S05]  /*0070*/  @P0 EXIT ;  /* 0x000000000000094d */ /* 0x000fea0003800000 */
[----:B------:R-:W-:Y:S01]  /*0080*/  LEA R20, P0, R3, c[0x0][0x1a0], 0x3 ;  /* 0x0000680003147a11 */ /* 0x000fe200078018ff */
[----:B------:R-:W-:-:S03]  /*0090*/  ULDC.64 UR4, c[0x0][0x118] ;  /* 0x0000460000047ab9 */ /* 0x000fc60000000a00 */
[----:B------:R-:W-:-:S05]  /*00a0*/  LEA.HI.X R21, R3, c[0x0][0x1a4], R0, 0x3, P0 ;  /* 0x0000690003157a11 */ /* 0x000fca00000f1c00 */
[----:B------:R-:W2:Y:S01]  /*00b0*/  LDG.E.64 R4, [R20.64] ;  /* 0x0000000414047981 */ /* 0x000ea2000c1e1b00 */
[----:B------:R-:W-:-:S03]  /*00c0*/  HFMA2.MMA R0, -RZ, RZ, 0, 9.5367431640625e-07 ;  /* 0x00000010ff007435 */ /* 0x000fc600000001ff */
[----:B------:R-:W0:Y:S02]  /*00d0*/  S2R R2, SR_TID.X ;  /* 0x0000000000027919 */ /* 0x000e240000002100 */
[----:B0-----:R-:W-:Y:S02]  /*00e0*/  SHF.R.S32.HI R7, RZ, 0x1f, R2 ;  /* 0x0000001fff077819 */ /* 0x001fe40000011402 */
[----:B------:R-:W-:-:S05]  /*00f0*/  LEA R3, R3, R2, 0x4 ;  /* 0x0000000203037211 */ /* 0x000fca00078e20ff */
[----:B------:R-:W-:-:S04]  /*0100*/  IMAD.WIDE R12, R3, R0, c[0x0][0x198] ;  /* 0x00006600030c7625 */ /* 0x000fc800078e0200 */
[----:B------:R-:W-:Y:S02]  /*0110*/  IMAD.WIDE R8, R3, R0, c[0x0][0x188] ;  /* 0x0000620003087625 */ /* 0x000fe400078e0200 */
[----:B------:R-:W3:Y:S04]  /*0120*/  LDG.E.128 R12, [R12.64] ;  /* 0x000000040c0c7981 */ /* 0x000ee8000c1e1d00 */
[----:B------:R-:W4:Y:S01]  /*0130*/  LDG.E.128 R8, [R8.64] ;  /* 0x0000000408087981 */ /* 0x000f22000c1e1d00 */
[----:B--2---:R-:W-:-:S04]  /*0140*/  LEA R6, P0, R4, R2, 0x4 ;  /* 0x0000000204067211 */ /* 0x004fc800078020ff */
[----:B------:R-:W-:Y:S02]  /*0150*/  LEA.HI.X R7, R4, R7, R5, 0x4, P0 ;  /* 0x0000000704077211 */ /* 0x000fe400000f2405 */
[C---:B------:R-:W-:Y:S02]  /*0160*/  SHF.L.U32 R22, R6.reuse, 0x4, RZ ;  /* 0x0000000406167819 */ /* 0x040fe400000006ff */
[----:B------:R-:W-:Y:S02]  /*0170*/  SHF.L.U64.HI R6, R6, 0x4, R7 ;  /* 0x0000000406067819 */ /* 0x000fe40000010207 */
[C---:B------:R-:W-:Y:S02]  /*0180*/  IADD3 R4, P0, R22.reuse, c[0x0][0x180], RZ ;  /* 0x0000600016047a10 */ /* 0x040fe40007f1e0ff */
[----:B------:R-:W-:Y:S02]  /*0190*/  IADD3 R22, P1, R22, c[0x0][0x190], RZ ;  /* 0x0000640016167a10 */ /* 0x000fe40007f3e0ff */
[----:B------:R-:W-:-:S02]  /*01a0*/  IADD3.X R5, R6, c[0x0][0x184], RZ, P0, !PT ;  /* 0x0000610006057a10 */ /* 0x000fc400007fe4ff */
[----:B------:R-:W-:-:S04]  /*01b0*/  IADD3.X R23, R6, c[0x0][0x194], RZ, P1, !PT ;  /* 0x0000650006177a10 */ /* 0x000fc80000ffe4ff */
[----:B------:R-:W3:Y:S04]  /*01c0*/  LDG.E.128 R4, [R4.64] ;  /* 0x0000000404047981 */ /* 0x000ee8000c1e1d00 */
[----:B------:R-:W4:Y:S01]  /*01d0*/  LDG.E.128 R16, [R22.64] ;  /* 0x0000000416107981 */ /* 0x000f22000c1e1d00 */
[----:B---3--:R-:W-:Y:S02]  /*01e0*/  FMUL.FTZ R24, R7, R15 ;  /* 0x0000000f07187220 */ /* 0x008fe40000410000 */
[----:B------:R-:W-:Y:S02]  /*01f0*/  FMUL.FTZ R25, R6, R14 ;  /* 0x0000000e06197220 */ /* 0x000fe40000410000 */
[----:B------:R-:W-:Y:S02]  /*0200*/  FMUL.FTZ R14, R5, R13 ;  /* 0x0000000d050e7220 */ /* 0x000fe40000410000 */
[----:B------:R-:W-:-:S02]  /*0210*/  FMUL.FTZ R15, R4, R12 ;  /* 0x0000000c040f7220 */ /* 0x000fc40000410000 */
[----:B----4-:R-:W-:Y:S02]  /*0220*/  FFMA.FTZ R19, R19, R11, R24 ;  /* 0x0000000b13137223 */ /* 0x010fe40000010018 */
[----:B------:R-:W-:Y:S02]  /*0230*/  FFMA.FTZ R18, R18, R10, R25 ;  /* 0x0000000a12127223 */ /* 0x000fe40000010019 */
[----:B------:R-:W-:Y:S02]  /*0240*/  FFMA.FTZ R17, R17, R9, R14 ;  /* 0x0000000911117223 */ /* 0x000fe4000001000e */
[----:B------:R-:W-:Y:S02]  /*0250*/  FFMA.FTZ R16, R16, R8, R15 ;  /* 0x0000000810107223 */ /* 0x000fe4000001000f */
[----:B------:R-:W-:-:S05]  /*0260*/  IMAD.WIDE R24, R3, R0, c[0x0][0x160] ;  /* 0x0000580003187625 */ /* 0x000fca00078e0200 */
[----:B------:R0:W-:Y:S01]  /*0270*/  STG.E.128 [R24.64], R16 ;  /* 0x0000001018007986 */ /* 0x0001e2000c101d04 */
[----:B------:R-:W-:-:S03]  /*0280*/  IMAD.WIDE R12, R3, R0, c[0x0][0x178] ;  /* 0x00005e00030c7625 */ /* 0x000fc600078e0200 */
[----:B------:R-:W2:Y:S04]  /*0290*/  LDG.E.64 R20, [R20.64] ;  /* 0x0000000414147981 */ /* 0x000ea8000c1e1b00 */
[----:B------:R-:W3:Y:S01]  /*02a0*/  LDG.E.128 R12, [R12.64] ;  /* 0x000000040c0c7981 */ /* 0x000ee2000c1e1d00 */
[----:B------:R-:W-:-:S04]  /*02b0*/  SHF.L.U32 R23, R2, 0x2, RZ ;  /* 0x0000000202177819 */ /* 0x000fc800000006ff */
[----:B------:R-:W-:Y:S02]  /*02c0*/  SHF.R.S32.HI R27, RZ, 0x1f, R23 ;  /* 0x0000001fff1b7819 */ /* 0x000fe40000011417 */
[----:B--2---:R-:W-:-:S04]  /*02d0*/  LEA R23, P0, R20, R23, 0x6 ;  /* 0x0000001714177211 */ /* 0x004fc800078030ff */
[----:B------:R-:W-:Y:S02]  /*02e0*/  LEA.HI.X R2, R20, R27, R21, 0x6, P0 ;  /* 0x0000001b14027211 */ /* 0x000fe400000f3415 */
[----:B------:R-:W-:Y:S01]  /*02f0*/  LEA R22, P0, R23, c[0x0][0x168], 0x2 ;  /* 0x00005a0017167a11 */ /* 0x000fe200078010ff */
[----:B---3--:R-:W-:Y:S02]  /*0300*/  FMUL.FTZ R27, R8, R12 ;  /* 0x0000000c081b7220 */ /* 0x008fe40000410000 */
[----:B------:R-:W-:Y:S01]  /*0310*/  FMUL.FTZ R9, R9, R13 ;  /* 0x0000000d09097220 */ /* 0x000fe20000410000 */
[----:B------:R-:W-:Y:S01]  /*0320*/  LEA.HI.X R23, R23, c[0x0][0x16c], R2, 0x2, P0 ;  /* 0x00005b0017177a11 */ /* 0x000fe200000f1402 */
[-C--:B0-----:R-:W-:Y:S02]  /*0330*/  FMUL.FTZ R17, R10, R14.reuse ;  /* 0x0000000e0a117220 */ /* 0x081fe40000410000 */
[-C--:B------:R-:W-:Y:S02]  /*0340*/  FMUL.FTZ R11, R11, R15.reuse ;  /* 0x0000000f0b0b7220 */ /* 0x080fe40000410000 */
[----:B------:R-:W-:Y:S01]  /*0350*/  FMUL.FTZ R7, R7, R15 ;  /* 0x0000000f07077220 */ /* 0x000fe20000410000 */
[----:B------:R-:W-:Y:S01]  /*0360*/  RED.E.ADD.F32.FTZ.RN.STRONG.GPU [R22.64], R27 ;  /* 0x0000001b1600798e */ /* 0x000fe2000c10e784 */
[----:B------:R-:W-:-:S02]  /*0370*/  FMUL.FTZ R6, R6, R14 ;  /* 0x0000000e06067220 */ /* 0x000fc40000410000 */
[----:B------:R-:W-:Y:S01]  /*0380*/  FMUL.FTZ R5, R5, R13 ;  /* 0x0000000d05057220 */ /* 0x000fe20000410000 */
[----:B------:R-:W-:Y:S01]  /*0390*/  RED.E.ADD.F32.FTZ.RN.STRONG.GPU [R22.64+0x4], R9 ;  /* 0x000004091600798e */ /* 0x000fe2000c10e784 */
[----:B------:R-:W-:Y:S02]  /*03a0*/  FMUL.FTZ R4, R4, R12 ;  /* 0x0000000c04047220 */ /* 0x000fe40000410000 */
[----:B------:R-:W-:Y:S01]  /*03b0*/  IMAD.WIDE R2, R3, R0, c[0x0][0x170] ;  /* 0x00005c0003027625 */ /* 0x000fe200078e0200 */
[----:B------:R-:W-:Y:S04]  /*03c0*/  RED.E.ADD.F32.FTZ.RN.STRONG.GPU [R22.64+0x8], R17 ;  /* 0x000008111600798e */ /* 0x000fe8000c10e784 */
[----:B------:R-:W-:Y:S04]  /*03d0*/  RED.E.ADD.F32.FTZ.RN.STRONG.GPU [R22.64+0xc], R11 ;  /* 0x00000c0b1600798e */ /* 0x000fe8000c10e784 */
[----:B------:R-:W-:Y:S01]  /*03e0*/  STG.E.128 [R2.64], R4 ;  /* 0x0000000402007986 */ /* 0x000fe2000c101d04 */
[----:B------:R-:W-:Y:S05]  /*03f0*/  EXIT ;  /* 0x000000000000794d */ /* 0x000fea0003800000 */
.L_x_6:
        /* <DEDUP_REMOVED lines=16> */
.L_x_21:


//--------------------- .text._Z22index_mul_2d_grad_halfPN3c104HalfES1_PKS0_S3_S3_PKlll --------------------------
	.section	.text._Z22index_mul_2d_grad_halfPN3c104HalfES1_PKS0_S3_S3_PKlll,"ax",@progbits
	.sectioninfo	@"SHI_REGISTERS=21"
	.align	128
        .global         _Z22index_mul_2d_grad_halfPN3c104HalfES1_PKS0_S3_S3_PKlll
        .type           _Z22index_mul_2d_grad_halfPN3c104HalfES1_PKS0_S3_S3_PKlll,@function
        .size           _Z22index_mul_2d_grad_halfPN3c104HalfES1_PKS0_S3_S3_PKlll,(.L_x_22 - _Z22index_mul_2d_grad_halfPN3c104HalfES1_PKS0_S3_S3_PKlll)
        .other          _Z22index_mul_2d_grad_halfPN3c104HalfES1_PKS0_S3_S3_PKlll,@"STO_CUDA_ENTRY STV_DEFAULT"
_Z22index_mul_2d_grad_halfPN3c104HalfES1_PKS0_S3_S3_PKlll:
.text._Z22index_mul_2d_grad_halfPN3c104HalfES1_PKS0_S3_S3_PKlll:
        /* <DEDUP_REMOVED lines=19> */
.L_x_9:
[----:B-----5:R-:W-:Y:S02]  /*0130*/  IMAD R11, R3, c[0x0][0x198], RZ ;  /* 0x00006600030b7a24 */ /* 0x020fe400078e02ff */
[----:B0-----:R-:W-:Y:S02]  /*0140*/  IMAD R13, R5, c[0x0][0x198], RZ ;  /* 0x00006600050d7a24 */ /* 0x001fe400078e02ff */
[----:B------:R-:W-:-:S04]  /*0150*/  IMAD.WIDE.U32 R6, R2, c[0x0][0x198], R8 ;  /* 0x0000660002067a25 */ /* 0x000fc800078e0008 */
[----:B------:R-:W-:Y:S02]  /*0160*/  IMAD R11, R2, c[0x0][0x19c], R11 ;  /* 0x00006700020b7a24 */ /* 0x000fe400078e020b */
[----:B------:R-:W-:-:S04]  /*0170*/  IMAD.WIDE.U32 R8, R0, c[0x0][0x198], R8 ;  /* 0x0000660000087a25 */ /* 0x000fc800078e0008 */
[----:B------:R-:W-:Y:S02]  /*0180*/  IMAD R13, R0, c[0x0][0x19c], R13 ;  /* 0x00006700000d7a24 */ /* 0x000fe400078e020d */
[----:B------:R-:W-:Y:S02]  /*0190*/  IMAD.IADD R11, R7, 0x1, R11 ;  /* 0x00000001070b7824 */ /* 0x000fe400078e020b */
[----:B------:R-:W-:Y:S02]  /*01a0*/  IMAD.IADD R7, R9, 0x1, R13 ;  /* 0x0000000109077824 */ /* 0x000fe400078e020d */
[C---:B------:R-:W-:Y:S01]  /*01b0*/  IMAD.SHL.U32 R17, R6.reuse, 0x2, RZ ;  /* 0x0000000206117824 */ /* 0x040fe200078e00ff */
[----:B------:R-:W-:Y:S01]  /*01c0*/  SHF.L.U64.HI R18, R6, 0x1, R11 ;  /* 0x0000000106127819 */ /* 0x000fe2000001020b */
[C---:B------:R-:W-:Y:S01]  /*01d0*/  IMAD.SHL.U32 R14, R8.reuse, 0x2, RZ ;  /* 0x00000002080e7824 */ /* 0x040fe200078e00ff */
[----:B------:R-:W-:Y:S02]  /*01e0*/  SHF.L.U64.HI R16, R8, 0x1, R7 ;  /* 0x0000000108107819 */ /* 0x000fe40000010207 */
[----:B------:R-:W-:-:S02]  /*01f0*/  IADD3 R6, P0, R17, c[0x0][0x178], RZ ;  /* 0x00005e0011067a10 */ /* 0x000fc40007f1e0ff */
[----:B------:R-:W-:Y:S02]  /*0200*/  IADD3 R10, P1, R14, c[0x0][0x170], RZ ;  /* 0x00005c000e0a7a10 */ /* 0x000fe40007f3e0ff */
[----:B------:R-:W-:Y:S02]  /*0210*/  IADD3.X R7, R18, c[0x0][0x17c], RZ, P0, !PT ;  /* 0x00005f0012077a10 */ /* 0x000fe400007fe4ff */
[----:B------:R-:W-:-:S03]  /*0220*/  IADD3.X R11, R16, c[0x0][0x174], RZ, P1, !PT ;  /* 0x00005d00100b7a10 */ /* 0x000fc60000ffe4ff */
[----:B------:R0:W2:Y:S04]  /*0230*/  LDG.E.U16 R6, [R6.64] ;  /* 0x0000000406067981 */ /* 0x0000a8000c1e1500 */
[----:B------:R-:W3:Y:S01]  /*0240*/  LDG.E.U16 R10, [R10.64] ;  /* 0x000000040a0a7981 */ /* 0x000ee2000c1e1500 */
[----:B------:R-:W-:-:S04]  /*0250*/  IADD3 R8, P0, R14, c[0x0][0x180], RZ ;  /* 0x000060000e087a10 */ /* 0x000fc80007f1e0ff */
[----:B------:R-:W-:-:S05]  /*0260*/  IADD3.X R9, R16, c[0x0][0x184], RZ, P0, !PT ;  /* 0x0000610010097a10 */ /* 0x000fca00007fe4ff */
[----:B------:R1:W4:Y:S01]  /*0270*/  LDG.E.U16 R8, [R8.64] ;  /* 0x0000000408087981 */ /* 0x000322000c1e1500 */
[----:B------:R-:W-:Y:S01]  /*0280*/  IADD3 R17, P1, R17, c[0x0][0x160], RZ ;  /* 0x0000580011117a10 */ /* 0x000fe20007f3e0ff */
[----:B------:R-:W-:Y:S01]  /*0290*/  YIELD ;  /* 0x0000000000007946 */ /* 0x000fe20003800000 */
[----:B------:R-:W-:Y:S01]  /*02a0*/  ULDC.64 UR6, c[0x0][0x118] ;  /* 0x0000460000067ab9 */ /* 0x000fe20000000a00 */
[----:B------:R-:W-:Y:S01]  /*02b0*/  BSSY B0, `(.L_x_7) ;  /* 0x0000019000007945 */ /* 0x000fe20003800000 */
[----:B0-----:R-:W-:Y:S01]  /*02c0*/  IADD3.X R7, R18, c[0x0][0x164], RZ, P1, !PT ;  /* 0x0000590012077a10 */ /* 0x001fe20000ffe4ff */
[----:B--2---:R-:W-:Y:S01]  /*02d0*/  HADD2.F32 R12, -RZ, R6.H0_H0 ;  /* 0x20000006ff0c7230 */ /* 0x004fe20000004100 */
[----:B------:R-:W-:Y:S01]  /*02e0*/  LOP3.LUT R6, R17, 0xfffffffd, RZ, 0xc0, !PT ;  /* 0xfffffffd11067812 */ /* 0x000fe200078ec0ff */
[----:B---3--:R-:W-:-:S05]  /*02f0*/  HADD2.F32 R15, -RZ, R10.H0_H0 ;  /* 0x2000000aff0f7230 */ /* 0x008fca0000004100 */
[----:B------:R-:W-:Y:S01]  /*0300*/  FMUL.FTZ R13, R12, R15 ;  /* 0x0000000f0c0d7220 */ /* 0x000fe20000410000 */
[----:B------:R-:W-:-:S04]  /*0310*/  IADD3 R12, P0, R14, c[0x0][0x168], RZ ;  /* 0x00005a000e0c7a10 */ /* 0x000fc80007f1e0ff */
[----:B-1----:R-:W-:Y:S01]  /*0320*/  F2FP.PACK_AB R9, RZ, R13 ;  /* 0x0000000dff09723e */ /* 0x002fe200000000ff */
[----:B----4-:R-:W-:Y:S01]  /*0330*/  HADD2.F32 R8, -RZ, R8.H0_H0 ;  /* 0x20000008ff087230 */ /* 0x010fe20000004100 */
[----:B------:R-:W-:Y:S02]  /*0340*/  IADD3.X R13, R16, c[0x0][0x16c], RZ, P0, !PT ;  /* 0x00005b00100d7a10 */ /* 0x000fe400007fe4ff */
[----:B------:R-:W-:Y:S02]  /*0350*/  PRMT R14, R9, 0x7610, R14 ;  /* 0x00007610090e7816 */ /* 0x000fe4000000000e */
[----:B------:R-:W-:Y:S01]  /*0360*/  LOP3.LUT R9, R17, 0x2, RZ, 0xc0, !PT ;  /* 0x0000000211097812 */ /* 0x000fe200078ec0ff */
[----:B------:R-:W-:Y:S02]  /*0370*/  FMUL.FTZ R8, R8, R15 ;  /* 0x0000000f08087220 */ /* 0x000fe40000410000 */
[----:B------:R0:W-:Y:S01]  /*0380*/  STG.E.U16 [R12.64], R14 ;  /* 0x0000000e0c007986 */ /* 0x0001e2000c101504 */
[----:B------:R-:W-:Y:S01]  /*0390*/  ISETP.EQ.U32.AND P0, PT, R9, RZ, PT ;  /* 0x000000ff0900720c */ /* 0x000fe20003f02070 */
[----:B------:R-:W-:-:S02]  /*03a0*/  IMAD.MOV.U32 R9, RZ, RZ, 0x3254 ;  /* 0x00003254ff097424 */ /* 0x000fc400078e00ff */
[----:B------:R0:W1:Y:S03]  /*03b0*/  LD.E R11, [R6.64] ;  /* 0x00000006060b7980 */ /* 0x000066000c101900 */
[----:B------:R-:W-:Y:S02]  /*03c0*/  SEL R10, R9, 0x7610, P0 ;  /* 0x00007610090a7807 */ /* 0x000fe40000000000 */
[----:B------:R-:W-:-:S05]  /*03d0*/  F2FP.PACK_AB R9, RZ, R8 ;  /* 0x00000008ff09723e */ /* 0x000fca00000000ff */
.L_x_8:
[----:B-1----:R-:W-:-:S05]  /*03e0*/  HADD2 R8, R11, R9.H0_H0 ;  /* 0x200000090b087230 */ /* 0x002fca0000000000 */
[----:B------:R-:W-:-:S06]  /*03f0*/  PRMT R8, R11, R10, R8 ;  /* 0x0000000a0b087216 */ /* 0x000fcc0000000008 */
[----:B------:R-:W1:Y:S02]  /*0400*/  ATOM.E.CAS.STRONG.GPU PT, R8, [R6], R11, R8 ;  /* 0x0000000b0608738b */ /* 0x000e6400001ee108 */
[----:B-1----:R-:W-:Y:S01]  /*0410*/  ISETP.NE.U32.AND P0, PT, R8, R11, PT ;  /* 0x0000000b0800720c */ /* 0x002fe20003f05070 */
[----:B------:R-:W-:-:S12]  /*0420*/  IMAD.MOV.U32 R11, RZ, RZ, R8 ;  /* 0x000000ffff0b7224 */ /* 0x000fd800078e0008 */
[----:B------:R-:W-:Y:S05]  /*0430*/  @P0 BRA `(.L_x_8) ;  /* 0xffffffa000000947 */ /* 0x000fea000383ffff */
[----:B------:R-:W-:Y:S05]  /*0440*/  BSYNC B0 ;  /* 0x0000000000007941 */ /* 0x000fea0003800000 */
.L_x_7:
[----:B------:R-:W-:-:S04]  /*0450*/  IADD3 R8, R4, c[0x0][0x0], RZ ;  /* 0x0000000004087a10 */ /* 0x000fc80007ffe0ff */
[----:B------:R-:W-:Y:S01]  /*0460*/  ISETP.GE.U32.AND P0, PT, R8, c[0x0][0x198], PT ;  /* 0x0000660008007a0c */ /* 0x000fe20003f06070 */
[--C-:B------:R-:W-:Y:S01]  /*0470*/  IMAD.MOV.U32 R4, RZ, RZ, R8.reuse ;  /* 0x000000ffff047224 */ /* 0x100fe200078e0008 */
[----:B------:R-:W-:-:S04]  /*0480*/  SHF.R.S32.HI R9, RZ, 0x1f, R8 ;  /* 0x0000001fff097819 */ /* 0x000fc80000011408 */
[----:B------:R-:W-:-:S13]  /*0490*/  ISETP.GE.AND.EX P0, PT, R9, c[0x0][0x19c], PT, P0 ;  /* 0x0000670009007a0c */ /* 0x000fda0003f06300 */
[----:B------:R-:W-:Y:S05]  /*04a0*/  @!P0 BRA `(.L_x_9) ;  /* 0xfffffc8000008947 */ /* 0x000fea000383ffff */
[----:B------:R-:W-:Y:S05]  /*04b0*/  EXIT ;  /* 0x000000000000794d */ /* 0x000fea0003800000 */
.L_x_10:
        /* <DEDUP_REMOVED lines=12> */
.L_x_22:


//--------------------- .text._Z23index_mul_2d_grad_floatPfS_PKfS1_S1_PKlll --------------------------
	.section	.text._Z23index_mul_2d_grad_floatPfS_PKfS1_S1_PKlll,"ax",@progbits
	.sectioninfo	@"SHI_REGISTERS=22"
	.align	128
        .global         _Z23index_mul_2d_grad_floatPfS_PKfS1_S1_PKlll
        .type           _Z23index_mul_2d_grad_floatPfS_PKfS1_S1_PKlll,@function
        .size           _Z23index_mul_2d_grad_floatPfS_PKfS1_S1_PKlll,(.L_x_23 - _Z23index_mul_2d_grad_floatPfS_PKfS1_S1_PKlll)
        .other          _Z23index_mul_2d_grad_floatPfS_PKfS1_S1_PKlll,@"STO_CUDA_ENTRY STV_DEFAULT"
_Z23index_mul_2d_grad_floatPfS_PKfS1_S1_PKlll:
.text._Z23index_mul_2d_grad_floatPfS_PKfS1_S1_PKlll:
        /* <DEDUP_REMOVED lines=19> */
.L_x_11:
[----:B------:R-:W-:Y:S02]  /*0130*/  IMAD R10, R0, c[0x0][0x198], RZ ;  /* 0x00006600000a7a24 */ /* 0x000fe400078e02ff */
[----:B-----5:R-:W-:Y:S02]  /*0140*/  IMAD R11, R3, c[0x0][0x198], RZ ;  /* 0x00006600030b7a24 */ /* 0x020fe400078e02ff */
[----:B------:R-:W-:-:S04]  /*0150*/  IMAD.WIDE.U32 R6, R2, c[0x0][0x198], R8 ;  /* 0x0000660002067a25 */ /* 0x000fc800078e0008 */
[----:B------:R-:W-:-:S04]  /*0160*/  IMAD.WIDE.U32 R8, R5, c[0x0][0x198], R8 ;  /* 0x0000660005087a25 */ /* 0x000fc800078e0008 */
[----:B0-----:R-:W-:Y:S02]  /*0170*/  IMAD R13, R5, c[0x0][0x19c], R10 ;  /* 0x00006700050d7a24 */ /* 0x001fe400078e020a */
[----:B------:R-:W-:Y:S02]  /*0180*/  IMAD R11, R2, c[0x0][0x19c], R11 ;  /* 0x00006700020b7a24 */ /* 0x000fe400078e020b */
[----:B------:R-:W-:Y:S02]  /*0190*/  IMAD.IADD R13, R9, 0x1, R13 ;  /* 0x00000001090d7824 */ /* 0x000fe400078e020d */
[----:B------:R-:W-:Y:S02]  /*01a0*/  IMAD.IADD R15, R7, 0x1, R11 ;  /* 0x00000001070f7824 */ /* 0x000fe400078e020b */
[C---:B------:R-:W-:Y:S01]  /*01b0*/  IMAD.SHL.U32 R12, R8.reuse, 0x4, RZ ;  /* 0x00000004080c7824 */ /* 0x040fe200078e00ff */
[----:B------:R-:W-:Y:S01]  /*01c0*/  SHF.L.U64.HI R13, R8, 0x2, R13 ;  /* 0x00000002080d7819 */ /* 0x000fe2000001020d */
[C---:B------:R-:W-:Y:S01]  /*01d0*/  IMAD.SHL.U32 R14, R6.reuse, 0x4, RZ ;  /* 0x00000004060e7824 */ /* 0x040fe200078e00ff */
[----:B------:R-:W-:-:S02]  /*01e0*/  SHF.L.U64.HI R15, R6, 0x2, R15 ;  /* 0x00000002060f7819 */ /* 0x000fc4000001020f */
[----:B------:R-:W-:Y:S02]  /*01f0*/  IADD3 R8, P2, R12, c[0x0][0x170], RZ ;  /* 0x00005c000c087a10 */ /* 0x000fe40007f5e0ff */
[----:B------:R-:W-:Y:S02]  /*0200*/  IADD3 R10, P0, R14, c[0x0][0x178], RZ ;  /* 0x00005e000e0a7a10 */ /* 0x000fe40007f1e0ff */
[----:B------:R-:W-:Y:S02]  /*0210*/  IADD3 R6, P1, R12, c[0x0][0x180], RZ ;  /* 0x000060000c067a10 */ /* 0x000fe40007f3e0ff */
[----:B------:R-:W-:Y:S02]  /*0220*/  IADD3.X R9, R13, c[0x0][0x174], RZ, P2, !PT ;  /* 0x00005d000d097a10 */ /* 0x000fe400017fe4ff */
[----:B------:R-:W-:Y:S02]  /*0230*/  IADD3.X R11, R15, c[0x0][0x17c], RZ, P0, !PT ;  /* 0x00005f000f0b7a10 */ /* 0x000fe400007fe4ff */
[----:B------:R-:W-:-:S02]  /*0240*/  IADD3.X R7, R13, c[0x0][0x184], RZ, P1, !PT ;  /* 0x000061000d077a10 */ /* 0x000fc40000ffe4ff */
[----:B------:R0:W2:Y:S04]  /*0250*/  LDG.E R9, [R8.64] ;  /* 0x0000000408097981 */ /* 0x0000a8000c1e1900 */
[----:B------:R-:W2:Y:S04]  /*0260*/  LDG.E R10, [R10.64] ;  /* 0x000000040a0a7981 */ /* 0x000ea8000c1e1900 */
[----:B------:R-:W3:Y:S01]  /*0270*/  LDG.E R6, [R6.64] ;  /* 0x0000000406067981 */ /* 0x000ee2000c1e1900 */
[----:B------:R-:W-:Y:S02]  /*0280*/  IADD3 R12, P0, R12, c[0x0][0x168], RZ ;  /* 0x00005a000c0c7a10 */ /* 0x000fe40007f1e0ff */
[----:B0-----:R-:W-:-:S02]  /*0290*/  IADD3 R8, R4, c[0x0][0x0], RZ ;  /* 0x0000000004087a10 */ /* 0x001fc40007ffe0ff */
[----:B------:R-:W-:Y:S02]  /*02a0*/  IADD3.X R13, R13, c[0x0][0x16c], RZ, P0, !PT ;  /* 0x00005b000d0d7a10 */ /* 0x000fe400007fe4ff */
[----:B------:R-:W-:Y:S02]  /*02b0*/  ISETP.GE.U32.AND P0, PT, R8, c[0x0][0x198], PT ;  /* 0x0000660008007a0c */ /* 0x000fe40003f06070 */
[----:B------:R-:W-:-:S04]  /*02c0*/  IADD3 R14, P1, R14, c[0x0][0x160], RZ ;  /* 0x000058000e0e7a10 */ /* 0x000fc80007f3e0ff */
[----:B------:R-:W-:Y:S01]  /*02d0*/  IADD3.X R15, R15, c[0x0][0x164], RZ, P1, !PT ;  /* 0x000059000f0f7a10 */ /* 0x000fe20000ffe4ff */
[----:B------:R-:W-:Y:S01]  /*02e0*/  YIELD ;  /* 0x0000000000007946 */ /* 0x000fe20003800000 */
[--C-:B------:R-:W-:Y:S02]  /*02f0*/  IMAD.MOV.U32 R4, RZ, RZ, R8.reuse ;  /* 0x000000ffff047224 */ /* 0x100fe400078e0008 */
[----:B--2---:R-:W-:Y:S02]  /*0300*/  FMUL.FTZ R17, R9, R10 ;  /* 0x0000000a09117220 */ /* 0x004fe40000410000 */
[----:B---3--:R-:W-:Y:S01]  /*0310*/  FMUL.FTZ R19, R6, R9 ;  /* 0x0000000906137220 */ /* 0x008fe20000410000 */
[----:B------:R-:W-:-:S04]  /*0320*/  SHF.R.S32.HI R9, RZ, 0x1f, R8 ;  /* 0x0000001fff097819 */ /* 0x000fc80000011408 */
[----:B------:R-:W-:Y:S01]  /*0330*/  ISETP.GE.AND.EX P0, PT, R9, c[0x0][0x19c], PT, P0 ;  /* 0x0000670009007a0c */ /* 0x000fe20003f06300 */
[----:B------:R0:W-:Y:S04]  /*0340*/  STG.E [R12.64], R17 ;  /* 0x000000110c007986 */ /* 0x0001e8000c101904 */
[----:B------:R0:W-:Y:S08]  /*0350*/  RED.E.ADD.F32.FTZ.RN.STRONG.GPU [R14.64], R19 ;  /* 0x000000130e00798e */ /* 0x0001f0000c10e784 */
[----:B------:R-:W-:Y:S05]  /*0360*/  @!P0 BRA `(.L_x_11) ;  /* 0xfffffdc000008947 */ /* 0x000fea000383ffff */
[----:B------:R-:W-:Y:S05]  /*0370*/  EXIT ;  /* 0x000000000000794d */ /* 0x000fea0003800000 */
.L_x_12:
        /* <DEDUP_REMOVED lines=16> */
.L_x_23:


//--------------------- .text._Z29index_mul_2d_grad_float_dim64PfS_PKfS1_S1_PKll --------------------------
	.section	.text._Z29index_mul_2d_grad_float_dim64PfS_PKfS1_S1_PKll,"ax",@progbits
	.sectioninfo	@"SHI_REGISTERS=24"
	.align	128
        .global         _Z29index_mul_2d_grad_float_dim64PfS_PKfS1_S1_PKll
        .type           _Z29index_mul_2d_grad_float_dim64PfS_PKfS1_S1_PKll,@function
        .size           _Z29index_mul_2d_grad_float_dim64PfS_PKfS1_S1_PKll,(.L_x_24 - _Z29index_mul_2d_grad_float_dim64PfS_PKfS1_S1_PKll)
        .other          _Z29index_mul_2d_grad_float_dim64PfS_PKfS1_S1_PKll,@"STO_CUDA_ENTRY STV_DEFAULT"
_Z29index_mul_2d_grad_float_dim64PfS_PKfS1_S1_PKll:
.text._Z29index_mul_2d_grad_float_dim64PfS_PKfS1_S1_PKll:
        /* <DEDUP_REMOVED lines=10> */
[----:B------:R-:W-:-:S06]  /*00a0*/  LEA.HI.X R17, R3, c[0x0][0x18c], R0, 0x3, P0 ;  /* 0x0000630003117a11 */ /* 0x000fcc00000f1c00 */
[----:B------:R-:W2:Y:S01]  /*00b0*/  LDG.E.64 R16, [R16.64] ;  /* 0x0000000410107981 */ /* 0x000ea2000c1e1b00 */
[----:B------:R-:W-:-:S03]  /*00c0*/  IMAD.MOV.U32 R0, RZ, RZ, 0x10 ;  /* 0x00000010ff007424 */ /* 0x000fc600078e00ff */
[----:B------:R-:W0:Y:S02]  /*00d0*/  S2R R19, SR_TID.X ;  /* 0x0000000000137919 */ /* 0x000e240000002100 */
[----:B0-----:R-:W-:Y:S02]  /*00e0*/  LEA R3, R3, R19, 0x4 ;  /* 0x0000001303037211 */ /* 0x001fe400078e20ff */
[----:B------:R-:W-:-:S03]  /*00f0*/  SHF.R.S32.HI R9, RZ, 0x1f, R19 ;  /* 0x0000001fff097819 */ /* 0x000fc60000011413 */
[----:B------:R-:W-:-:S04]  /*0100*/  IMAD.WIDE R4, R3, R0, c[0x0][0x170] ;  /* 0x00005c0003047625 */ /* 0x000fc800078e0200 */
[----:B------:R-:W-:Y:S02]  /*0110*/  IMAD.WIDE R12, R3, R0, c[0x0][0x180] ;  /* 0x00006000030c7625 */ /* 0x000fe400078e0200 */
[----:B------:R-:W3:Y:S04]  /*0120*/  LDG.E.128 R4, [R4.64] ;  /* 0x0000000404047981 */ /* 0x000ee8000c1e1d00 */
[----:B------:R-:W3:Y:S01]  /*0130*/  LDG.E.128 R12, [R12.64] ;  /* 0x000000040c0c7981 */ /* 0x000ee2000c1e1d00 */
[----:B--2---:R-:W-:-:S04]  /*0140*/  LEA R2, P0, R16, R19, 0x4 ;  /* 0x0000001310027211 */ /* 0x004fc800078020ff */
[----:B------:R-:W-:Y:S02]  /*0150*/  LEA.HI.X R9, R16, R9, R17, 0x4, P0 ;  /* 0x0000000910097211 */ /* 0x000fe400000f2411 */
[----:B------:R-:W-:-:S04]  /*0160*/  LEA R8, P0, R2, c[0x0][0x178], 0x4 ;  /* 0x00005e0002087a11 */ /* 0x000fc800078020ff */
[----:B------:R-:W-:-:S06]  /*0170*/  LEA.HI.X R9, R2, c[0x0][0x17c], R9, 0x4, P0 ;  /* 0x00005f0002097a11 */ /* 0x000fcc00000f2409 */
[----:B------:R-:W2:Y:S01]  /*0180*/  LDG.E.128 R8, [R8.64] ;  /* 0x0000000408087981 */ /* 0x000ea2000c1e1d00 */
[----:B------:R-:W-:-:S05]  /*0190*/  IMAD.SHL.U32 R19, R19, 0x4, RZ ;  /* 0x0000000413137824 */ /* 0x000fca00078e00ff */
[----:B------:R-:W-:Y:S02]  /*01a0*/  SHF.R.S32.HI R21, RZ, 0x1f, R19 ;  /* 0x0000001fff157819 */ /* 0x000fe40000011413 */
[----:B------:R-:W-:-:S04]  /*01b0*/  LEA R19, P0, R16, R19, 0x6 ;  /* 0x0000001310137211 */ /* 0x000fc800078030ff */
[----:B------:R-:W-:Y:S02]  /*01c0*/  LEA.HI.X R2, R16, R21, R17, 0x6, P0 ;  /* 0x0000001510027211 */ /* 0x000fe400000f3411 */
[----:B------:R-:W-:-:S04]  /*01d0*/  LEA R16, P0, R19, c[0x0][0x160], 0x2 ;  /* 0x0000580013107a11 */ /* 0x000fc800078010ff */
[----:B------:R-:W-:Y:S01]  /*01e0*/  LEA.HI.X R17, R19, c[0x0][0x164], R2, 0x2, P0 ;  /* 0x0000590013117a11 */ /* 0x000fe200000f1402 */
[----:B------:R-:W-:-:S04]  /*01f0*/  IMAD.WIDE R2, R3, R0, c[0x0][0x168] ;  /* 0x00005a0003027625 */ /* 0x000fc800078e0200 */
[----:B---3--:R-:W-:Y:S02]  /*0200*/  FMUL.FTZ R19, R4, R12 ;  /* 0x0000000c04137220 */ /* 0x008fe40000410000 */
[----:B------:R-:W-:Y:S02]  /*0210*/  FMUL.FTZ R13, R5, R13 ;  /* 0x0000000d050d7220 */ /* 0x000fe40000410000 */
[----:B------:R-:W-:Y:S01]  /*0220*/  FMUL.FTZ R21, R6, R14 ;  /* 0x0000000e06157220 */ /* 0x000fe20000410000 */
[----:B------:R-:W-:Y:S01]  /*0230*/  RED.E.ADD.F32.FTZ.RN.STRONG.GPU [R16.64], R19 ;  /* 0x000000131000798e */ /* 0x000fe2000c10e784 */
[----:B------:R-:W-:-:S03]  /*0240*/  FMUL.FTZ R15, R7, R15 ;  /* 0x0000000f070f7220 */ /* 0x000fc60000410000 */
[----:B------:R-:W-:Y:S04]  /*0250*/  RED.E.ADD.F32.FTZ.RN.STRONG.GPU [R16.64+0x4], R13 ;  /* 0x0000040d1000798e */ /* 0x000fe8000c10e784 */
[----:B------:R-:W-:Y:S04]  /*0260*/  RED.E.ADD.F32.FTZ.RN.STRONG.GPU [R16.64+0x8], R21 ;  /* 0x000008151000798e */ /* 0x000fe8000c10e784 */
[----:B------:R-:W-:Y:S01]  /*0270*/  RED.E.ADD.F32.FTZ.RN.STRONG.GPU [R16.64+0xc], R15 ;  /* 0x00000c0f1000798e */ /* 0x000fe2000c10e784 */
[----:B--2---:R-:W-:Y:S02]  /*0280*/  FMUL.FTZ R11, R7, R11 ;  /* 0x0000000b070b7220 */ /* 0x004fe40000410000 */
[----:B------:R-:W-:-:S02]  /*0290*/  FMUL.FTZ R10, R6, R10 ;  /* 0x0000000a060a7220 */ /* 0x000fc40000410000 */
[----:B------:R-:W-:Y:S02]  /*02a0*/  FMUL.FTZ R9, R5, R9 ;  /* 0x0000000905097220 */ /* 0x000fe40000410000 */
[----:B------:R-:W-:-:S05]  /*02b0*/  FMUL.FTZ R8, R4, R8 ;  /* 0x0000000804087220 */ /* 0x000fca0000410000 */
[----:B------:R-:W-:Y:S01]  /*02c0*/  STG.E.128 [R2.64], R8 ;  /* 0x0000000802007986 */ /* 0x000fe2000c101d04 */
[----:B------:R-:W-:Y:S05]  /*02d0*/  EXIT ;  /* 0x000000000000794d */ /* 0x000fea0003800000 */
.L_x_13:
        /* <DEDUP_REMOVED lines=10> */
.L_x_24:


//--------------------- .text._Z17index_mul_2d_halfPN3c104HalfEPKS0_S3_PKlll --------------------------
	.section	.text._Z17index_mul_2d_halfPN3c104HalfEPKS0_S3_PKlll,"ax",@progbits
	.sectioninfo	@"SHI_REGISTERS=16"
	.align	128
        .global         _Z17index_mul_2d_halfPN3c104HalfEPKS0_S3_PKlll
        .type           _Z17index_mul_2d_halfPN3c104HalfEPKS0_S3_PKlll,@function
        .size           _Z17index_mul_2d_halfPN3c104HalfEPKS0_S3_PKlll,(.L_x_25 - _Z17index_mul_2d_halfPN3c104HalfEPKS0_S3_PKlll)
        .other          _Z17index_mul_2d_halfPN3c104HalfEPKS0_S3_PKlll,@"STO_CUDA_ENTRY STV_DEFAULT"
_Z17index_mul_2d_halfPN3c104HalfEPKS0_S3_PKlll:
.text._Z17index_mul_2d_halfPN3c104HalfEPKS0_S3_PKlll:
        /* <DEDUP_REMOVED lines=19> */
.L_x_14:
[----:B------:R-:W-:Y:S02]  /*0130*/  IMAD R11, R5, c[0x0][0x188], RZ ;  /* 0x00006200050b7a24 */ /* 0x000fe400078e02ff */
[----:B------:R-:W-:Y:S02]  /*0140*/  IMAD.MOV.U32 R6, RZ, RZ, R12 ;  /* 0x000000ffff067224 */ /* 0x000fe400078e000c */
[----:B------:R-:W-:Y:S02]  /*0150*/  IMAD.MOV.U32 R7, RZ, RZ, R13 ;  /* 0x000000ffff077224 */ /* 0x000fe400078e000d */
[C---:B------:R-:W-:Y:S02]  /*0160*/  IMAD R13, R0.reuse, c[0x0][0x18c], R11 ;  /* 0x00006300000d7a24 */ /* 0x040fe400078e020b */
[----:B------:R-:W-:-:S04]  /*0170*/  IMAD.WIDE.U32 R10, R0, c[0x0][0x188], R6 ;  /* 0x00006200000a7a25 */ /* 0x000fc800078e0006 */
[----:B-----5:R-:W-:Y:S02]  /*0180*/  IMAD R9, R3, c[0x0][0x188], RZ ;  /* 0x0000620003097a24 */ /* 0x020fe400078e02ff */
[----:B------:R-:W-:Y:S02]  /*0190*/  IMAD.IADD R13, R11, 0x1, R13 ;  /* 0x000000010b0d7824 */ /* 0x000fe400078e020d */
[----:B------:R-:W-:-:S03]  /*01a0*/  IMAD.WIDE.U32 R6, R2, c[0x0][0x188], R6 ;  /* 0x0000620002067a25 */ /* 0x000fc600078e0006 */
[----:B------:R-:W-:Y:S01]  /*01b0*/  SHF.L.U64.HI R13, R10, 0x1, R13 ;  /* 0x000000010a0d7819 */ /* 0x000fe2000001020d */
[----:B------:R-:W-:Y:S01]  /*01c0*/  IMAD R9, R2, c[0x0][0x18c], R9 ;  /* 0x0000630002097a24 */ /* 0x000fe200078e0209 */
[----:B------:R-:W-:Y:S01]  /*01d0*/  LEA R8, P0, R6, c[0x0][0x168], 0x1 ;  /* 0x00005a0006087a11 */ /* 0x000fe200078008ff */
[----:B------:R-:W-:Y:S02]  /*01e0*/  IMAD.SHL.U32 R12, R10, 0x2, RZ ;  /* 0x000000020a0c7824 */ /* 0x000fe400078e00ff */
[----:B------:R-:W-:-:S03]  /*01f0*/  IMAD.IADD R7, R7, 0x1, R9 ;  /* 0x0000000107077824 */ /* 0x000fc600078e0209 */
[----:B------:R-:W-:Y:S02]  /*0200*/  IADD3 R10, P1, R12, c[0x0][0x170], RZ ;  /* 0x00005c000c0a7a10 */ /* 0x000fe40007f3e0ff */
[----:B------:R-:W-:Y:S02]  /*0210*/  LEA.HI.X R9, R6, c[0x0][0x16c], R7, 0x1, P0 ;  /* 0x00005b0006097a11 */ /* 0x000fe400000f0c07 */
[----:B------:R-:W-:-:S03]  /*0220*/  IADD3.X R11, R13, c[0x0][0x174], RZ, P1, !PT ;  /* 0x00005d000d0b7a10 */ /* 0x000fc60000ffe4ff */
[----:B------:R-:W2:Y:S04]  /*0230*/  LDG.E.U16 R8, [R8.64] ;  /* 0x0000000408087981 */ /* 0x000ea8000c1e1500 */
[----:B------:R-:W3:Y:S01]  /*0240*/  LDG.E.U16 R10, [R10.64] ;  /* 0x000000040a0a7981 */ /* 0x000ee2000c1e1500 */
[----:B--2---:R-:W-:Y:S02]  /*0250*/  HADD2.F32 R6, -RZ, R8.H0_H0 ;  /* 0x20000008ff067230 */ /* 0x004fe40000004100 */
[----:B---3--:R-:W-:-:S05]  /*0260*/  HADD2.F32 R7, -RZ, R10.H0_H0 ;  /* 0x2000000aff077230 */ /* 0x008fca0000004100 */
[----:B------:R-:W-:Y:S01]  /*0270*/  FMUL.FTZ R7, R6, R7 ;  /* 0x0000000706077220 */ /* 0x000fe20000410000 */
[----:B------:R-:W-:Y:S02]  /*0280*/  IADD3 R6, P0, R12, c[0x0][0x160], RZ ;  /* 0x000058000c067a10 */ /* 0x000fe40007f1e0ff */
[----:B------:R-:W-:Y:S02]  /*0290*/  IADD3 R12, R4, c[0x0][0x0], RZ ;  /* 0x00000000040c7a10 */ /* 0x000fe40007ffe0ff */
[----:B------:R-:W-:Y:S02]  /*02a0*/  F2FP.PACK_AB R9, RZ, R7 ;  /* 0x00000007ff09723e */ /* 0x000fe400000000ff */
[----:B------:R-:W-:Y:S01]  /*02b0*/  IADD3.X R7, R13, c[0x0][0x164], RZ, P0, !PT ;  /* 0x000059000d077a10 */ /* 0x000fe200007fe4ff */
[--C-:B------:R-:W-:Y:S01]  /*02c0*/  IMAD.MOV.U32 R4, RZ, RZ, R12.reuse ;  /* 0x000000ffff047224 */ /* 0x100fe200078e000c */
[----:B------:R-:W-:Y:S02]  /*02d0*/  ISETP.GE.U32.AND P0, PT, R12, c[0x0][0x188], PT ;  /* 0x000062000c007a0c */ /* 0x000fe40003f06070 */
[----:B------:R-:W-:Y:S01]  /*02e0*/  SHF.R.S32.HI R13, RZ, 0x1f, R12 ;  /* 0x0000001fff0d7819 */ /* 0x000fe2000001140c */
[----:B------:R0:W-:Y:S03]  /*02f0*/  STG.E.U16 [R6.64], R9 ;  /* 0x0000000906007986 */ /* 0x0001e6000c101504 */
[----:B------:R-:W-:-:S13]  /*0300*/  ISETP.GE.AND.EX P0, PT, R13, c[0x0][0x18c], PT, P0 ;  /* 0x000063000d007a0c */ /* 0x000fda0003f06300 */
[----:B0-----:R-:W-:Y:S05]  /*0310*/  @!P0 BRA `(.L_x_14) ;  /* 0xfffffe1000008947 */ /* 0x001fea000383ffff */
[----:B------:R-:W-:Y:S05]  /*0320*/  EXIT ;  /* 0x000000000000794d */ /* 0x000fea0003800000 */
.L_x_15:
        /* <DEDUP_REMOVED lines=13> */
.L_x_25:


//--------------------- .text._Z18index_mul_2d_floatPfPKfS1_PKlll --------------------------
	.section	.text._Z18index_mul_2d_floatPfPKfS1_PKlll,"ax",@progbits
	.sectioninfo	@"SHI_REGISTERS=18"
	.align	128
        .global         _Z18index_mul_2d_floatPfPKfS1_PKlll
        .type           _Z18index_mul_2d_floatPfPKfS1_PKlll,@function
        .size           _Z18index_mul_2d_floatPfPKfS1_PKlll,(.L_x_26 - _Z18index_mul_2d_floatPfPKfS1_PKlll)
        .other          _Z18index_mul_2d_floatPfPKfS1_PKlll,@"STO_CUDA_ENTRY STV_DEFAULT"
_Z18index_mul_2d_floatPfPKfS1_PKlll:
.text._Z18index_mul_2d_floatPfPKfS1_PKlll:
        /* <DEDUP_REMOVED lines=19> */
.L_x_16:
[----:B------:R-:W-:Y:S02]  /*0130*/  IMAD R8, R0, c[0x0][0x188], RZ ;  /* 0x0000620000087a24 */ /* 0x000fe400078e02ff */
[----:B0-----:R-:W-:Y:S02]  /*0140*/  IMAD.MOV.U32 R6, RZ, RZ, R12 ;  /* 0x000000ffff067224 */ /* 0x001fe400078e000c */
[----:B------:R-:W-:Y:S02]  /*0150*/  IMAD.MOV.U32 R7, RZ, RZ, R15 ;  /* 0x000000ffff077224 */ /* 0x000fe400078e000f */
[----:B------:R-:W-:Y:S02]  /*0160*/  IMAD R13, R5, c[0x0][0x18c], R8 ;  /* 0x00006300050d7a24 */ /* 0x000fe400078e0208 */
[----:B-----5:R-:W-:-:S02]  /*0170*/  IMAD R11, R3, c[0x0][0x188], RZ ;  /* 0x00006200030b7a24 */ /* 0x020fc400078e02ff */
[----:B------:R-:W-:-:S04]  /*0180*/  IMAD.WIDE.U32 R8, R5, c[0x0][0x188], R6 ;  /* 0x0000620005087a25 */ /* 0x000fc800078e0006 */
[----:B------:R-:W-:-:S04]  /*0190*/  IMAD.WIDE.U32 R6, R2, c[0x0][0x188], R6 ;  /* 0x0000620002067a25 */ /* 0x000fc800078e0006 */
[----:B------:R-:W-:Y:S01]  /*01a0*/  IMAD R11, R2, c[0x0][0x18c], R11 ;  /* 0x00006300020b7a24 */ /* 0x000fe200078e020b */
[----:B------:R-:W-:Y:S01]  /*01b0*/  LEA R10, P0, R6, c[0x0][0x168], 0x2 ;  /* 0x00005a00060a7a11 */ /* 0x000fe200078010ff */
[----:B------:R-:W-:Y:S02]  /*01c0*/  IMAD.IADD R9, R9, 0x1, R13 ;  /* 0x0000000109097824 */ /* 0x000fe400078e020d */
[C---:B------:R-:W-:Y:S02]  /*01d0*/  IMAD.SHL.U32 R12, R8.reuse, 0x4, RZ ;  /* 0x00000004080c7824 */ /* 0x040fe400078e00ff */
[----:B------:R-:W-:Y:S01]  /*01e0*/  IMAD.IADD R11, R7, 0x1, R11 ;  /* 0x00000001070b7824 */ /* 0x000fe200078e020b */
[----:B------:R-:W-:Y:S02]  /*01f0*/  SHF.L.U64.HI R7, R8, 0x2, R9 ;  /* 0x0000000208077819 */ /* 0x000fe40000010209 */
[----:B------:R-:W-:Y:S02]  /*0200*/  IADD3 R8, P1, R12, c[0x0][0x170], RZ ;  /* 0x00005c000c087a10 */ /* 0x000fe40007f3e0ff */
[----:B------:R-:W-:-:S02]  /*0210*/  LEA.HI.X R11, R6, c[0x0][0x16c], R11, 0x2, P0 ;  /* 0x00005b00060b7a11 */ /* 0x000fc400000f140b */
[----:B------:R-:W-:-:S04]  /*0220*/  IADD3.X R9, R7, c[0x0][0x174], RZ, P1, !PT ;  /* 0x00005d0007097a10 */ /* 0x000fc80000ffe4ff */
[----:B------:R-:W2:Y:S04]  /*0230*/  LDG.E R11, [R10.64] ;  /* 0x000000040a0b7981 */ /* 0x000ea8000c1e1900 */
[----:B------:R-:W2:Y:S01]  /*0240*/  LDG.E R8, [R8.64] ;  /* 0x0000000408087981 */ /* 0x000ea2000c1e1900 */
[----:B------:R-:W-:Y:S02]  /*0250*/  IADD3 R6, P0, R12, c[0x0][0x160], RZ ;  /* 0x000058000c067a10 */ /* 0x000fe40007f1e0ff */
[----:B------:R-:W-:Y:S02]  /*0260*/  IADD3 R12, R4, c[0x0][0x0], RZ ;  /* 0x00000000040c7a10 */ /* 0x000fe40007ffe0ff */
[----:B------:R-:W-:Y:S02]  /*0270*/  IADD3.X R7, R7, c[0x0][0x164], RZ, P0, !PT ;  /* 0x0000590007077a10 */ /* 0x000fe400007fe4ff */
[----:B------:R-:W-:Y:S01]  /*0280*/  ISETP.GE.U32.AND P0, PT, R12, c[0x0][0x188], PT ;  /* 0x000062000c007a0c */ /* 0x000fe20003f06070 */
[--C-:B------:R-:W-:Y:S01]  /*0290*/  IMAD.MOV.U32 R4, RZ, RZ, R12.reuse ;  /* 0x000000ffff047224 */ /* 0x100fe200078e000c */
[----:B------:R-:W-:-:S04]  /*02a0*/  SHF.R.S32.HI R15, RZ, 0x1f, R12 ;  /* 0x0000001fff0f7819 */ /* 0x000fc8000001140c */
[----:B------:R-:W-:Y:S01]  /*02b0*/  ISETP.GE.AND.EX P0, PT, R15, c[0x0][0x18c], PT, P0 ;  /* 0x000063000f007a0c */ /* 0x000fe20003f06300 */
[----:B--2---:R-:W-:-:S05]  /*02c0*/  FMUL.FTZ R13, R8, R11 ;  /* 0x0000000b080d7220 */ /* 0x004fca0000410000 */
[----:B------:R0:W-:Y:S07]  /*02d0*/  STG.E [R6.64], R13 ;  /* 0x0000000d06007986 */ /* 0x0001ee000c101904 */
[----:B------:R-:W-:Y:S05]  /*02e0*/  @!P0 BRA `(.L_x_16) ;  /* 0xfffffe4000008947 */ /* 0x000fea000383ffff */
[----:B------:R-:W-:Y:S05]  /*02f0*/  EXIT ;  /* 0x000000000000794d */ /* 0x000fea0003800000 */
.L_x_17:
        /* <DEDUP_REMOVED lines=16> */
.L_x_26:


//--------------------- .text._Z24index_mul_2d_float_dim64PfPKfS1_PKll --------------------------
	.section	.text._Z24index_mul_2d_float_dim64PfPKfS1_PKll,"ax",@progbits
	.sectioninfo	@"SHI_REGISTERS=16"
	.align	128
        .global         _Z24index_mul_2d_float_dim64PfPKfS1_PKll
        .type           _Z24index_mul_2d_float_dim64PfPKfS1_PKll,@function
        .size           _Z24index_mul_2d_float_dim64PfPKfS1_PKll,(.L_x_27 - _Z24index_mul_2d_float_dim64PfPKfS1_PKll)
        .other          _Z24index_mul_2d_float_dim64PfPKfS1_PKll,@"STO_CUDA_ENTRY STV_DEFAULT"
_Z24index_mul_2d_float_dim64PfPKfS1_PKll:
.text._Z24index_mul_2d_float_dim64PfPKfS1_PKll:
        /* <DEDUP_REMOVED lines=12> */
[----:B------:R-:W-:-:S03]  /*00c0*/  IMAD.MOV.U32 R13, RZ, RZ, 0x10 ;  /* 0x00000010ff0d7424 */ /* 0x000fc600078e00ff */
[----:B------:R-:W0:Y:S02]  /*00d0*/  S2R R7, SR_TID.X ;  /* 0x0000000000077919 */ /* 0x000e240000002100 */
[--C-:B0-----:R-:W-:Y:S01]  /*00e0*/  SHF.R.S32.HI R9, RZ, 0x1f, R7.reuse ;  /* 0x0000001fff097819 */ /* 0x101fe20000011407 */
[----:B------:R-:W-:Y:S01]  /*00f0*/  IMAD R0, R0, 0x10, R7 ;  /* 0x0000001000007824 */ /* 0x000fe200078e0207 */
[----:B--2---:R-:W-:-:S04]  /*0100*/  LEA R8, P0, R2, R7, 0x4 ;  /* 0x0000000702087211 */ /* 0x004fc800078020ff */
[----:B------:R-:W-:Y:S01]  /*0110*/  LEA.HI.X R9, R2, R9, R3, 0x4, P0 ;  /* 0x0000000902097211 */ /* 0x000fe200000f2403 */
[----:B------:R-:W-:Y:S01]  /*0120*/  IMAD.WIDE R2, R0, R13, c[0x0][0x170] ;  /* 0x00005c0000027625 */ /* 0x000fe200078e020d */
[----:B------:R-:W-:-:S04]  /*0130*/  LEA R6, P0, R8, c[0x0][0x168], 0x4 ;  /* 0x00005a0008067a11 */ /* 0x000fc800078020ff */
[----:B------:R-:W-:Y:S02]  /*0140*/  LEA.HI.X R7, R8, c[0x0][0x16c], R9, 0x4, P0 ;  /* 0x00005b0008077a11 */ /* 0x000fe400000f2409 */
[----:B------:R-:W2:Y:S04]  /*0150*/  LDG.E.128 R8, [R2.64] ;  /* 0x0000000402087981 */ /* 0x000ea8000c1e1d00 */
[----:B------:R-:W2:Y:S02]  /*0160*/  LDG.E.128 R4, [R6.64] ;  /* 0x0000000406047981 */ /* 0x000ea4000c1e1d00 */
[----:B--2---:R-:W-:Y:S02]  /*0170*/  FMUL.FTZ R9, R5, R9 ;  /* 0x0000000905097220 */ /* 0x004fe40000410000 */
[----:B------:R-:W-:-:S02]  /*0180*/  FMUL.FTZ R8, R4, R8 ;  /* 0x0000000804087220 */ /* 0x000fc40000410000 */
[----:B------:R-:W-:Y:S02]  /*0190*/  FMUL.FTZ R11, R7, R11 ;  /* 0x0000000b070b7220 */ /* 0x000fe40000410000 */
[----:B------:R-:W-:Y:S02]  /*01a0*/  FMUL.FTZ R10, R6, R10 ;  /* 0x0000000a060a7220 */ /* 0x000fe40000410000 */
[----:B------:R-:W-:-:S05]  /*01b0*/  IMAD.WIDE R4, R0, R13, c[0x0][0x160] ;  /* 0x0000580000047625 */ /* 0x000fca00078e020d */
[----:B------:R-:W-:Y:S01]  /*01c0*/  STG.E.128 [R4.64], R8 ;  /* 0x0000000804007986 */ /* 0x000fe2000c101d04 */
[----:B------:R-:W-:Y:S05]  /*01d0*/  EXIT ;  /* 0x000000000000794d */ /* 0x000fea0003800000 */
.L_x_18:
        /* <DEDUP_REMOVED lines=10> */
.L_x_27:


//--------------------- .nv.global                --------------------------
	.section	.nv.global,"aw",@nobits
.nv.global:
	.type		_ZN58_INTERNAL_726491dc_27_index_mul_2d_cuda_kernel_cu_cdee09e14cuda3std3__48in_placeE,@object
	.size		_ZN58_INTERNAL_726491dc_27_index_mul_2d_cuda_kernel_cu_cdee09e14cuda3std3__48in_placeE,(_ZN58_INTERNAL_726491dc_27_index_mul_2d_cuda_kernel_cu_cdee09e14cuda3std6ranges3__45__cpo8distanceE - _ZN58_INTERNAL_726491dc_27_index_mul_2d_cuda_kernel_cu_cdee09e14cuda3std3__48in_placeE)
_ZN58_INTERNAL_726491dc_27_index_mul_2d_cuda_kernel_cu_cdee09e14cuda3std3__48in_placeE:
	.zero		1
	.type		_ZN58_INTERNAL_726491dc_27_index_mul_2d_cuda_kernel_cu_cdee09e14cuda3std6ranges3__45__cpo8distanceE,@object
	.size		_ZN58_INTERNAL_726491dc_27_index_mul_2d_cuda_kernel_cu_cdee09e14cuda3std6ranges3__45__cpo8distanceE,(_ZN58_INTERNAL_726491dc_27_index_mul_2d_cuda_kernel_cu_cdee09e14cuda3std3__45__cpo6cbeginE - _ZN58_INTERNAL_726491dc_27_index_mul_2d_cuda_kernel_cu_cdee09e14cuda3std6ranges3__45__cpo8distanceE)
_ZN58_INTERNAL_726491dc_27_index_mul_2d_cuda_kernel_cu_cdee09e14cuda3std6ranges3__45__cpo8distanceE:
	.zero		1
	.type		_ZN58_INTERNAL_726491dc_27_index_mul_2d_cuda_kernel_cu_cdee09e14cuda3std3__45__cpo6cbeginE,@object
	.size		_ZN58_INTERNAL_726491dc_27_index_mul_2d_cuda_kernel_cu_cdee09e14cuda3std3__45__cpo6cbeginE,(_ZN58_INTERNAL_726491dc_27_index_mul_2d_cuda_kernel_cu_cdee09e14cuda3std6ranges3__45__cpo7advanceE - _ZN58_INTERNAL_726491dc_27_index_mul_2d_cuda_kernel_cu_cdee09e14cuda3std3__45__cpo6cbeginE)
_ZN58_INTERNAL_726491dc_27_index_mul_2d_cuda_kernel_cu_cdee09e14cuda3std3__45__cpo6cbeginE:
	.zero		1
	.type		_ZN58_INTERNAL_726491dc_27_index_mul_2d_cuda_kernel_cu_cdee09e14cuda3std6ranges3__45__cpo7advanceE,@object
	.size		_ZN58_INTERNAL_726491dc_27_index_mul_2d_cuda_kernel_cu_cdee09e14cuda3std6ranges3__45__cpo7advanceE,(_ZN58_INTERNAL_726491dc_27_index_mul_2d_cuda_kernel_cu_cdee09e14cuda3std3__45__cpo7crbeginE - _ZN58_INTERNAL_726491dc_27_index_mul_2d_cuda_kernel_cu_cdee09e14cuda3std6ranges3__45__cpo7advanceE)
_ZN58_INTERNAL_726491dc_27_index_mul_2d_cuda_kernel_cu_cdee09e14cuda3std6ranges3__45__cpo7advanceE:
	.zero		1
	.type		_ZN58_INTERNAL_726491dc_27_index_mul_2d_cuda_kernel_cu_cdee09e14cuda3std3__45__cpo7crbeginE,@object
	.size		_ZN58_INTERNAL_726491dc_27_index_mul_2d_cuda_kernel_cu_cdee09e14cuda3std3__45__cpo7crbeginE,(_ZN58_INTERNAL_726491dc_27_index_mul_2d_cuda_kernel_cu_cdee09e14cuda3std6ranges3__45__cpo4dataE - _ZN58_INTERNAL_726491dc_27_index_mul_2d_cuda_kernel_cu_cdee09e14cuda3std3__45__cpo7crbeginE)
_ZN58_INTERNAL_726491dc_27_index_mul_2d_cuda_kernel_cu_cdee09e14cuda3std3__45__cpo7crbeginE:
	.zero		1
	.type		_ZN58_INTERNAL_726491dc_27_index_mul_2d_cuda_kernel_cu_cdee09e14cuda3std6ranges3__45__cpo4dataE,@object
	.size		_ZN58_INTERNAL_726491dc_27_index_mul_2d_cuda_kernel_cu_cdee09e14cuda3std6ranges3__45__cpo4dataE,(_ZN58_INTERNAL_726491dc_27_index_mul_2d_cuda_kernel_cu_cdee09e14cuda3std6ranges3__45__cpo5beginE - _ZN58_INTERNAL_726491dc_27_index_mul_2d_cuda_kernel_cu_cdee09e14cuda3std6ranges3__45__cpo4dataE)
_ZN58_INTERNAL_726491dc_27_index_mul_2d_cuda_kernel_cu_cdee09e14cuda3std6ranges3__45__cpo4dataE:
	.zero		1
	.type		_ZN58_INTERNAL_726491dc_27_index_mul_2d_cuda_kernel_cu_cdee09e14cuda3std6ranges3__45__cpo5beginE,@object
	.size		_ZN58_INTERNAL_726491dc_27_index_mul_2d_cuda_kernel_cu_cdee09e14cuda3std6ranges3__45__cpo5beginE,(_ZN58_INTERNAL_726491dc_27_index_mul_2d_cuda_kernel_cu_cdee09e14cuda3std3__460_GLOBAL__N__726491dc_27_index_mul_2d_cuda_kernel_cu_cdee09e16ignoreE - _ZN58_INTERNAL_726491dc_27_index_mul_2d_cuda_kernel_cu_cdee09e14cuda3std6ranges3__45__cpo5beginE)
_ZN58_INTERNAL_726491dc_27_index_mul_2d_cuda_kernel_cu_cdee09e14cuda3std6ranges3__45__cpo5beginE:
	.zero		1
	.type		_ZN58_INTERNAL_726491dc_27_index_mul_2d_cuda_kernel_cu_cdee09e14cuda3std3__460_GLOBAL__N__726491dc_27_index_mul_2d_cuda_kernel_cu_cdee09e16ignoreE,@object
	.size		_ZN58_INTERNAL_726491dc_27_index_mul_2d_cuda_kernel_cu_cdee09e14cuda3std3__460_GLOBAL__N__726491dc_27_index_mul_2d_cuda_kernel_cu_cdee09e16ignoreE,(_ZN58_INTERNAL_726491dc_27_index_mul_2d_cuda_kernel_cu_cdee09e14cuda3std6ranges3__45__cpo4sizeE - _ZN58_INTERNAL_726491dc_27_index_mul_2d_cuda_kernel_cu_cdee09e14cuda3std3__460_GLOBAL__N__726491dc_27_index_mul_2d_cuda_kernel_cu_cdee09e16ignoreE)
_ZN58_INTERNAL_726491dc_27_index_mul_2d_cuda_kernel_cu_cdee09e14cuda3std3__460_GLOBAL__N__726491dc_27_index_mul_2d_cuda_kernel_cu_cdee09e16ignoreE:
	.zero		1
	.type		_ZN58_INTERNAL_726491dc_27_index_mul_2d_cuda_kernel_cu_cdee09e14cuda3std6ranges3__45__cpo4sizeE,@object
	.size		_ZN58_INTERNAL_726491dc_27_index_mul_2d_cuda_kernel_cu_cdee09e14cuda3std6ranges3__45__cpo4sizeE,(_ZN58_INTERNAL_726491dc_27_index_mul_2d_cuda_kernel_cu_cdee09e14cuda3std3__45__cpo5beginE - _ZN58_INTERNAL_726491dc_27_index_mul_2d_cuda_kernel_cu_cdee09e14cuda3std6ranges3__45__cpo4sizeE)
_ZN58_INTERNAL_726491dc_27_index_mul_2d_cuda_kernel_cu_cdee09e14cuda3std6ranges3__45__cpo4sizeE:
	.zero		1
	.type		_ZN58_INTERNAL_726491dc_27_index_mul_2d_cuda_kernel_cu_cdee09e14cuda3std3__45__cpo5beginE,@object
	.size		_ZN58_INTERNAL_726491dc_27_index_mul_2d_cuda_kernel_cu_cdee09e14cuda3std3__45__cpo5beginE,(_ZN58_INTERNAL_726491dc_27_index_mul_2d_cuda_kernel_cu_cdee09e14cuda3std6ranges3__45__cpo6cbeginE - _ZN58_INTERNAL_726491dc_27_index_mul_2d_cuda_kernel_cu_cdee09e14cuda3std3__45__cpo5beginE)
_ZN58_INTERNAL_726491dc_27_index_mul_2d_cuda_kernel_cu_cdee09e14cuda3std3__45__cpo5beginE:
	.zero		1
	.type		_ZN58_INTERNAL_726491dc_27_index_mul_2d_cuda_kernel_cu_cdee09e14cuda3std6ranges3__45__cpo6cbeginE,@object
	.size		_ZN58_INTERNAL_726491dc_27_index_mul_2d_cuda_kernel_cu_cdee09e14cuda3std6ranges3__45__cpo6cbeginE,(_ZN58_INTERNAL_726491dc_27_index_mul_2d_cuda_kernel_cu_cdee09e14cuda3std3__45__cpo6rbeginE - _ZN58_INTERNAL_726491dc_27_index_mul_2d_cuda_kernel_cu_cdee09e14cuda3std6ranges3__45__cpo6cbeginE)
_ZN58_INTERNAL_726491dc_27_index_mul_2d_cuda_kernel_cu_cdee09e14cuda3std6ranges3__45__cpo6cbeginE:
	.zero		1
	.type		_ZN58_INTERNAL_726491dc_27_index_mul_2d_cuda_kernel_cu_cdee09e14cuda3std3__45__cpo6rbeginE,@object
	.size		_ZN58_INTERNAL_726491dc_27_index_mul_2d_cuda_kernel_cu_cdee09e14cuda3std3__45__cpo6rbeginE,(_ZN58_INTERNAL_726491dc_27_index_mul_2d_cuda_kernel_cu_cdee09e14cuda3std6ranges3__45__cpo4nextE - _ZN58_INTERNAL_726491dc_27_index_mul_2d_cuda_kernel_cu_cdee09e14cuda3std3__45__cpo6rbeginE)
_ZN58_INTERNAL_726491dc_27_index_mul_2d_cuda_kernel_cu_cdee09e14cuda3std3__45__cpo6rbeginE:
	.zero		1
	.type		_ZN58_INTERNAL_726491dc_27_index_mul_2d_cuda_kernel_cu_cdee09e14cuda3std6ranges3__45__cpo4nextE,@object
	.size		_ZN58_INTERNAL_726491dc_27_index_mul_2d_cuda_kernel_cu_cdee09e14cuda3std6ranges3__45__cpo4nextE,(_ZN58_INTERNAL_726491dc_27_index_mul_2d_cuda_kernel_cu_cdee09e14cuda3std6ranges3__45__cpo4swapE - _ZN58_INTERNAL_726491dc_27_index_mul_2d_cuda_kernel_cu_cdee09e14cuda3std6ranges3__45__cpo4nextE)
_ZN58_INTERNAL_726491dc_27_index_mul_2d_cuda_kernel_cu_cdee09e14cuda3std6ranges3__45__cpo4nextE:
	.zero		1
	.type		_ZN58_INTERNAL_726491dc_27_index_mul_2d_cuda_kernel_cu_cdee09e14cuda3std6ranges3__45__cpo4swapE,@object
	.size		_ZN58_INTERNAL_726491dc_27_index_mul_2d_cuda_kernel_cu_cdee09e14cuda3std6ranges3__45__cpo4swapE,(_ZN58_INTERNAL_726491dc_27_index_mul_2d_cuda_kernel_cu_cdee09e14cuda3std3__420unreachable_sentinelE - _ZN58_INTERNAL_726491dc_27_index_mul_2d_cuda_kernel_cu_cdee09e14cuda3std6ranges3__45__cpo4swapE)
_ZN58_INTERNAL_726491dc_27_index_mul_2d_cuda_kernel_cu_cdee09e14cuda3std6ranges3__45__cpo4swapE:
	.zero		1
	.type		_ZN58_INTERNAL_726491dc_27_index_mul_2d_cuda_kernel_cu_cdee09e14cuda3std3__420unreachable_sentinelE,@object
	.size		_ZN58_INTERNAL_726491dc_27_index_mul_2d_cuda_kernel_cu_cdee09e14cuda3std3__420unreachable_sentinelE,(_ZN58_INTERNAL_726491dc_27_index_mul_2d_cuda_kernel_cu_cdee09e16thrust23THRUST_300001_SM_800_NS6system6detail10sequential3seqE - _ZN58_INTERNAL_726491dc_27_index_mul_2d_cuda_kernel_cu_cdee09e14cuda3std3__420unreachable_sentinelE)
_ZN58_INTERNAL_726491dc_27_index_mul_2d_cuda_kernel_cu_cdee09e14cuda3std3__420unreachable_sentinelE:
	.zero		1
	.type		_ZN58_INTERNAL_726491dc_27_index_mul_2d_cuda_kernel_cu_cdee09e16thrust23THRUST_300001_SM_800_NS6system6detail10sequential3seqE,@object
	.size		_ZN58_INTERNAL_726491dc_27_index_mul_2d_cuda_kernel_cu_cdee09e16thrust23THRUST_300001_SM_800_NS6system6detail10sequential3seqE,(_ZN58_INTERNAL_726491dc_27_index_mul_2d_cuda_kernel_cu_cdee09e14cuda3std3__45__cpo4cendE - _ZN58_INTERNAL_726491dc_27_index_mul_2d_cuda_kernel_cu_cdee09e16thrust23THRUST_300001_SM_800_NS6system6detail10sequential3seqE)
_ZN58_INTERNAL_726491dc_27_index_mul_2d_cuda_kernel_cu_cdee09e16thrust23THRUST_300001_SM_800_NS6system6detail10sequential3seqE:
	.zero		1
	.type		_ZN58_INTERNAL_726491dc_27_index_mul_2d_cuda_kernel_cu_cdee09e14cuda3std3__45__cpo4cendE,@object
	.size		_ZN58_INTERNAL_726491dc_27_index_mul_2d_cuda_kernel_cu_cdee09e14cuda3std3__45__cpo4cendE,(_ZN58_INTERNAL_726491dc_27_index_mul_2d_cuda_kernel_cu_cdee09e14cuda3std6ranges3__45__cpo9iter_swapE - _ZN58_INTERNAL_726491dc_27_index_mul_2d_cuda_kernel_cu_cdee09e14cuda3std3__45__cpo4cendE)
_ZN58_INTERNAL_726491dc_27_index_mul_2d_cuda_kernel_cu_cdee09e14cuda3std3__45__cpo4cendE:
	.zero		1
	.type		_ZN58_INTERNAL_726491dc_27_index_mul_2d_cuda_kernel_cu_cdee09e14cuda3std6ranges3__45__cpo9iter_swapE,@object
	.size		_ZN58_INTERNAL_726491dc_27_index_mul_2d_cuda_kernel_cu_cdee09e14cuda3std6ranges3__45__cpo9iter_swapE,(_ZN58_INTERNAL_726491dc_27_index_mul_2d_cuda_kernel_cu_cdee09e14cuda3std3__45__cpo5crendE - _ZN58_INTERNAL_726491dc_27_index_mul_2d_cuda_kernel_cu_cdee09e14cuda3std6ranges3__45__cpo9iter_swapE)
_ZN58_INTERNAL_726491dc_27_index_mul_2d_cuda_kernel_cu_cdee09e14cuda3std6ranges3__45__cpo9iter_swapE:
	.zero		1
	.type		_ZN58_INTERNAL_726491dc_27_index_mul_2d_cuda_kernel_cu_cdee09e14cuda3std3__45__cpo5crendE,@object
	.size		_ZN58_INTERNAL_726491dc_27_index_mul_2d_cuda_kernel_cu_cdee09e14cuda3std3__45__cpo5crendE,(_ZN58_INTERNAL_726491dc_27_index_mul_2d_cuda_kernel_cu_cdee09e14cuda3std6ranges3__45__cpo5cdataE - _ZN58_INTERNAL_726491dc_27_index_mul_2d_cuda_kernel_cu_cdee09e14cuda3std3__45__cpo5crendE)
_ZN58_INTERNAL_726491dc_27_index_mul_2d_cuda_kernel_cu_cdee09e14cuda3std3__45__cpo5crendE:
	.zero		1
	.type		_ZN58_INTERNAL_726491dc_27_index_mul_2d_cuda_kernel_cu_cdee09e14cuda3std6ranges3__45__cpo5cdataE,@object
	.size		_ZN58_INTERNAL_726491dc_27_index_mul_2d_cuda_kernel_cu_cdee09e14cuda3std6ranges3__45__cpo5cdataE,(_ZN58_INTERNAL_726491dc_27_index_mul_2d_cuda_kernel_cu_cdee09e14cuda3std6ranges3__45__cpo3endE - _ZN58_INTERNAL_726491dc_27_index_mul_2d_cuda_kernel_cu_cdee09e14cuda3std6ranges3__45__cpo5cdataE)
_ZN58_INTERNAL_726491dc_27_index_mul_2d_cuda_kernel_cu_cdee09e14cuda3std6ranges3__45__cpo5cdataE:
	.zero		1
	.type		_ZN58_INTERNAL_726491dc_27_index_mul_2d_cuda_kernel_cu_cdee09e14cuda3std6ranges3__45__cpo3endE,@object
	.size		_ZN58_INTERNAL_726491dc_27_index_mul_2d_cuda_kernel_cu_cdee09e14cuda3std6ranges3__45__cpo3endE,(_ZN58_INTERNAL_726491dc_27_index_mul_2d_cuda_kernel_cu_cdee09e14cuda3std3__419piecewise_constructE - _ZN58_INTERNAL_726491dc_27_index_mul_2d_cuda_kernel_cu_cdee09e14cuda3std6ranges3__45__cpo3endE)
_ZN58_INTERNAL_726491dc_27_index_mul_2d_cuda_kernel_cu_cdee09e14cuda3std6ranges3__45__cpo3endE:
	.zero		1
	.type		_ZN58_INTERNAL_726491dc_27_index_mul_2d_cuda_kernel_cu_cdee09e14cuda3std3__419piecewise_constructE,@object
	.size		_ZN58_INTERNAL_726491dc_27_index_mul_2d_cuda_kernel_cu_cdee09e14cuda3std3__419piecewise_constructE,(_ZN58_INTERNAL_726491dc_27_index_mul_2d_cuda_kernel_cu_cdee09e14cuda3std6ranges3__45__cpo5ssizeE - _ZN58_INTERNAL_726491dc_27_index_mul_2d_cuda_kernel_cu_cdee09e14cuda3std3__419piecewise_constructE)
_ZN58_INTERNAL_726491dc_27_index_mul_2d_cuda_kernel_cu_cdee09e14cuda3std3__419piecewise_constructE:
	.zero		1
	.type		_ZN58_INTERNAL_726491dc_27_index_mul_2d_cuda_kernel_cu_cdee09e14cuda3std6ranges3__45__cpo5ssizeE,@object
	.size		_ZN58_INTERNAL_726491dc_27_index_mul_2d_cuda_kernel_cu_cdee09e14cuda3std6ranges3__45__cpo5ssizeE,(_ZN58_INTERNAL_726491dc_27_index_mul_2d_cuda_kernel_cu_cdee09e14cuda3std3__45__cpo3endE - _ZN58_INTERNAL_726491dc_27_index_mul_2d_cuda_kernel_cu_cdee09e14cuda3std6ranges3__45__cpo5ssizeE)
_ZN58_INTERNAL_726491dc_27_index_mul_2d_cuda_kernel_cu_cdee09e14cuda3std6ranges3__45__cpo5ssizeE:
	.zero		1
	.type		_ZN58_INTERNAL_726491dc_27_index_mul_2d_cuda_kernel_cu_cdee09e14cuda3std3__45__cpo3endE,@object
	.size		_ZN58_INTERNAL_726491dc_27_index_mul_2d_cuda_kernel_cu_cdee09e14cuda3std3__45__cpo3endE,(_ZN58_INTERNAL_726491dc_27_index_mul_2d_cuda_kernel_cu_cdee09e14cuda3std6ranges3__45__cpo4cendE - _ZN58_INTERNAL_726491dc_27_index_mul_2d_cuda_kernel_cu_cdee09e14cuda3std3__45__cpo3endE)
_ZN58_INTERNAL_726491dc_27_index_mul_2d_cuda_kernel_cu_cdee09e14cuda3std3__45__cpo3endE:
	.zero		1
	.type		_ZN58_INTERNAL_726491dc_27_index_mul_2d_cuda_kernel_cu_cdee09e14cuda3std6ranges3__45__cpo4cendE,@object
	.size		_ZN58_INTERNAL_726491dc_27_index_mul_2d_cuda_kernel_cu_cdee09e14cuda3std6ranges3__45__cpo4cendE,(_ZN58_INTERNAL_726491dc_27_index_mul_2d_cuda_kernel_cu_cdee09e14cuda3std3__45__cpo4rendE - _ZN58_INTERNAL_726491dc_27_index_mul_2d_cuda_kernel_cu_cdee09e14cuda3std6ranges3__45__cpo4cendE)
_ZN58_INTERNAL_726491dc_27_index_mul_2d_cuda_kernel_cu_cdee09e14cuda3std6ranges3__45__cpo4cendE:
	.zero		1
	.type		_ZN58_INTERNAL_726491dc_27_index_mul_2d_cuda_kernel_cu_cdee09e14cuda3std3__45__cpo4rendE,@object
	.size		_ZN58_INTERNAL_726491dc_27_index_mul_2d_cuda_kernel_cu_cdee09e14cuda3std3__45__cpo4rendE,(_ZN58_INTERNAL_726491dc_27_index_mul_2d_cuda_kernel_cu_cdee09e14cuda3std6ranges3__45__cpo4prevE - _ZN58_INTERNAL_726491dc_27_index_mul_2d_cuda_kernel_cu_cdee09e14cuda3std3__45__cpo4rendE)
_ZN58_INTERNAL_726491dc_27_index_mul_2d_cuda_kernel_cu_cdee09e14cuda3std3__45__cpo4rendE:
	.zero		1
	.type		_ZN58_INTERNAL_726491dc_27_index_mul_2d_cuda_kernel_cu_cdee09e14cuda3std6ranges3__45__cpo4prevE,@object
	.size		_ZN58_INTERNAL_726491dc_27_index_mul_2d_cuda_kernel_cu_cdee09e14cuda3std6ranges3__45__cpo4prevE,(_ZN58_INTERNAL_726491dc_27_index_mul_2d_cuda_kernel_cu_cdee09e14cuda3std6ranges3__45__cpo9iter_moveE - _ZN58_INTERNAL_726491dc_27_index_mul_2d_cuda_kernel_cu_cdee09e14cuda3std6ranges3__45__cpo4prevE)
_ZN58_INTERNAL_726491dc_27_index_mul_2d_cuda_kernel_cu_cdee09e14cuda3std6ranges3__45__cpo4prevE:
	.zero		1
	.type		_ZN58_INTERNAL_726491dc_27_index_mul_2d_cuda_kernel_cu_cdee09e14cuda3std6ranges3__45__cpo9iter_moveE,@object
	.size		_ZN58_INTERNAL_726491dc_27_index_mul_2d_cuda_kernel_cu_cdee09e14cuda3std6ranges3__45__cpo9iter_moveE,(.L_13 - _ZN58_INTERNAL_726491dc_27_index_mul_2d_cuda_kernel_cu_cdee09e14cuda3std6ranges3__45__cpo9iter_moveE)
_ZN58_INTERNAL_726491dc_27_index_mul_2d_cuda_kernel_cu_cdee09e14cuda3std6ranges3__45__cpo9iter_moveE:
	.zero		1
.L_13:
